//
// Generated by NVIDIA NVVM Compiler
//
// Compiler Build ID: CL-36424714
// Cuda compilation tools, release 13.0, V13.0.88
// Based on NVVM 20.0.0
//

.version 9.0
.target sm_100
.address_size 64

	// .globl	_Z13calculate_miniiPdS_S_
.extern .func  (.param .b32 func_retval0) vprintf
(
	.param .b64 vprintf_param_0,
	.param .b64 vprintf_param_1
)
;
.func  (.param .align 16 .b8 func_retval0[16]) __internal_trig_reduction_slowpathd
(
	.param .b64 __internal_trig_reduction_slowpathd_param_0
)
;
.func  (.param .b64 func_retval0) __internal_accurate_pow
(
	.param .b64 __internal_accurate_pow_param_0
)
;
.global .align 8 .f64 min_dist_gpu;
.global .align 1 .u8 is_hit_gpu;
.global .align 8 .f64 target_distance_gpu;
.global .align 1 .b8 $str[5] = {104, 105, 116, 10};
.global .align 8 .b8 __cudart_i2opi_d[144] = {8, 93, 141, 31, 177, 95, 251, 107, 234, 146, 82, 138, 247, 57, 7, 61, 123, 241, 229, 235, 199, 186, 39, 117, 45, 234, 95, 158, 102, 63, 70, 79, 183, 9, 203, 39, 207, 126, 54, 109, 31, 109, 10, 90, 139, 17, 47, 239, 15, 152, 5, 222, 255, 151, 248, 31, 59, 40, 249, 189, 139, 95, 132, 156, 244, 57, 83, 131, 57, 214, 145, 57, 65, 126, 95, 180, 38, 112, 156, 233, 132, 68, 187, 46, 245, 53, 130, 232, 62, 167, 41, 177, 28, 235, 29, 254, 28, 146, 209, 9, 234, 46, 73, 6, 224, 210, 77, 66, 58, 110, 36, 183, 97, 197, 187, 222, 171, 99, 81, 254, 65, 144, 67, 60, 153, 149, 98, 219, 192, 221, 52, 245, 209, 87, 39, 252, 41, 21, 68, 78, 110, 131, 249, 162};
.global .align 16 .b8 __cudart_sin_cos_coeffs[128] = {70, 210, 176, 44, 241, 229, 90, 190, 146, 227, 172, 105, 227, 29, 199, 62, 161, 98, 219, 25, 160, 1, 42, 191, 24, 8, 17, 17, 17, 17, 129, 63, 84, 85, 85, 85, 85, 85, 197, 191, 0, 0, 0, 0, 0, 0, 0, 0, 0, 0, 0, 0, 0, 0, 0, 0, 100, 129, 253, 32, 131, 255, 168, 189, 40, 133, 239, 193, 167, 238, 33, 62, 217, 230, 6, 142, 79, 126, 146, 190, 233, 188, 221, 25, 160, 1, 250, 62, 71, 93, 193, 22, 108, 193, 86, 191, 81, 85, 85, 85, 85, 85, 165, 63, 0, 0, 0, 0, 0, 0, 224, 191, 0, 0, 0, 0, 0, 0, 240, 63};

.visible .entry _Z13calculate_miniiPdS_S_(
	.param .u32 _Z13calculate_miniiPdS_S__param_0,
	.param .u32 _Z13calculate_miniiPdS_S__param_1,
	.param .u64 .ptr .align 1 _Z13calculate_miniiPdS_S__param_2,
	.param .u64 .ptr .align 1 _Z13calculate_miniiPdS_S__param_3,
	.param .u64 .ptr .align 1 _Z13calculate_miniiPdS_S__param_4
)
{
	.reg .b32 	%r<3>;
	.reg .b64 	%rd<15>;
	.reg .b64 	%fd<16>;

	ld.param.u32 	%r1, [_Z13calculate_miniiPdS_S__param_0];
	ld.param.u32 	%r2, [_Z13calculate_miniiPdS_S__param_1];
	ld.param.u64 	%rd1, [_Z13calculate_miniiPdS_S__param_2];
	ld.param.u64 	%rd2, [_Z13calculate_miniiPdS_S__param_3];
	ld.param.u64 	%rd3, [_Z13calculate_miniiPdS_S__param_4];
	cvta.to.global.u64 	%rd4, %rd3;
	cvta.to.global.u64 	%rd5, %rd2;
	cvta.to.global.u64 	%rd6, %rd1;
	mul.wide.s32 	%rd7, %r1, 8;
	add.s64 	%rd8, %rd6, %rd7;
	ld.global.f64 	%fd1, [%rd8];
	mul.wide.s32 	%rd9, %r2, 8;
	add.s64 	%rd10, %rd6, %rd9;
	ld.global.f64 	%fd2, [%rd10];
	sub.f64 	%fd3, %fd1, %fd2;
	add.s64 	%rd11, %rd5, %rd7;
	ld.global.f64 	%fd4, [%rd11];
	add.s64 	%rd12, %rd5, %rd9;
	ld.global.f64 	%fd5, [%rd12];
	sub.f64 	%fd6, %fd4, %fd5;
	add.s64 	%rd13, %rd4, %rd7;
	ld.global.f64 	%fd7, [%rd13];
	add.s64 	%rd14, %rd4, %rd9;
	ld.global.f64 	%fd8, [%rd14];
	sub.f64 	%fd9, %fd7, %fd8;
	ld.global.f64 	%fd10, [min_dist_gpu];
	mul.f64 	%fd11, %fd6, %fd6;
	fma.rn.f64 	%fd12, %fd3, %fd3, %fd11;
	fma.rn.f64 	%fd13, %fd9, %fd9, %fd12;
	sqrt.rn.f64 	%fd14, %fd13;
	min.f64 	%fd15, %fd10, %fd14;
	st.global.f64 	[min_dist_gpu], %fd15;
	ret;

}
	// .globl	_Z25calculate_missle_distanceiiPdS_S_
.visible .entry _Z25calculate_missle_distanceiiPdS_S_(
	.param .u32 _Z25calculate_missle_distanceiiPdS_S__param_0,
	.param .u32 _Z25calculate_missle_distanceiiPdS_S__param_1,
	.param .u64 .ptr .align 1 _Z25calculate_missle_distanceiiPdS_S__param_2,
	.param .u64 .ptr .align 1 _Z25calculate_missle_distanceiiPdS_S__param_3,
	.param .u64 .ptr .align 1 _Z25calculate_missle_distanceiiPdS_S__param_4
)
{
	.reg .b32 	%r<3>;
	.reg .b64 	%rd<15>;
	.reg .b64 	%fd<14>;

	ld.param.u32 	%r1, [_Z25calculate_missle_distanceiiPdS_S__param_0];
	ld.param.u32 	%r2, [_Z25calculate_missle_distanceiiPdS_S__param_1];
	ld.param.u64 	%rd1, [_Z25calculate_missle_distanceiiPdS_S__param_2];
	ld.param.u64 	%rd2, [_Z25calculate_missle_distanceiiPdS_S__param_3];
	ld.param.u64 	%rd3, [_Z25calculate_missle_distanceiiPdS_S__param_4];
	cvta.to.global.u64 	%rd4, %rd3;
	cvta.to.global.u64 	%rd5, %rd2;
	cvta.to.global.u64 	%rd6, %rd1;
	mul.wide.s32 	%rd7, %r1, 8;
	add.s64 	%rd8, %rd6, %rd7;
	ld.global.f64 	%fd1, [%rd8];
	mul.wide.s32 	%rd9, %r2, 8;
	add.s64 	%rd10, %rd6, %rd9;
	ld.global.f64 	%fd2, [%rd10];
	sub.f64 	%fd3, %fd1, %fd2;
	add.s64 	%rd11, %rd5, %rd7;
	ld.global.f64 	%fd4, [%rd11];
	add.s64 	%rd12, %rd5, %rd9;
	ld.global.f64 	%fd5, [%rd12];
	sub.f64 	%fd6, %fd4, %fd5;
	add.s64 	%rd13, %rd4, %rd7;
	ld.global.f64 	%fd7, [%rd13];
	add.s64 	%rd14, %rd4, %rd9;
	ld.global.f64 	%fd8, [%rd14];
	sub.f64 	%fd9, %fd7, %fd8;
	mul.f64 	%fd10, %fd6, %fd6;
	fma.rn.f64 	%fd11, %fd3, %fd3, %fd10;
	fma.rn.f64 	%fd12, %fd9, %fd9, %fd11;
	sqrt.rn.f64 	%fd13, %fd12;
	st.global.f64 	[target_distance_gpu], %fd13;
	ret;

}
	// .globl	_Z13calculate_hitiiPdS_S_
.visible .entry _Z13calculate_hitiiPdS_S_(
	.param .u32 _Z13calculate_hitiiPdS_S__param_0,
	.param .u32 _Z13calculate_hitiiPdS_S__param_1,
	.param .u64 .ptr .align 1 _Z13calculate_hitiiPdS_S__param_2,
	.param .u64 .ptr .align 1 _Z13calculate_hitiiPdS_S__param_3,
	.param .u64 .ptr .align 1 _Z13calculate_hitiiPdS_S__param_4
)
{
	.reg .pred 	%p<2>;
	.reg .b16 	%rs<2>;
	.reg .b32 	%r<5>;
	.reg .b64 	%rd<17>;
	.reg .b64 	%fd<14>;

	ld.param.u32 	%r1, [_Z13calculate_hitiiPdS_S__param_0];
	ld.param.u32 	%r2, [_Z13calculate_hitiiPdS_S__param_1];
	ld.param.u64 	%rd1, [_Z13calculate_hitiiPdS_S__param_2];
	ld.param.u64 	%rd2, [_Z13calculate_hitiiPdS_S__param_3];
	ld.param.u64 	%rd3, [_Z13calculate_hitiiPdS_S__param_4];
	cvta.to.global.u64 	%rd4, %rd3;
	cvta.to.global.u64 	%rd5, %rd2;
	cvta.to.global.u64 	%rd6, %rd1;
	mul.wide.s32 	%rd7, %r1, 8;
	add.s64 	%rd8, %rd6, %rd7;
	ld.global.f64 	%fd1, [%rd8];
	mul.wide.s32 	%rd9, %r2, 8;
	add.s64 	%rd10, %rd6, %rd9;
	ld.global.f64 	%fd2, [%rd10];
	sub.f64 	%fd3, %fd1, %fd2;
	add.s64 	%rd11, %rd5, %rd7;
	ld.global.f64 	%fd4, [%rd11];
	add.s64 	%rd12, %rd5, %rd9;
	ld.global.f64 	%fd5, [%rd12];
	sub.f64 	%fd6, %fd4, %fd5;
	add.s64 	%rd13, %rd4, %rd7;
	ld.global.f64 	%fd7, [%rd13];
	add.s64 	%rd14, %rd4, %rd9;
	ld.global.f64 	%fd8, [%rd14];
	sub.f64 	%fd9, %fd7, %fd8;
	mul.f64 	%fd10, %fd6, %fd6;
	fma.rn.f64 	%fd11, %fd3, %fd3, %fd10;
	fma.rn.f64 	%fd12, %fd9, %fd9, %fd11;
	sqrt.rn.f64 	%fd13, %fd12;
	setp.geu.f64 	%p1, %fd13, 0d416312D000000000;
	@%p1 bra 	$L__BB2_2;
	mov.b16 	%rs1, 1;
	st.global.u8 	[is_hit_gpu], %rs1;
	mov.u64 	%rd15, $str;
	cvta.global.u64 	%rd16, %rd15;
	{ // callseq 0, 0
	.param .b64 param0;
	st.param.b64 	[param0], %rd16;
	.param .b64 param1;
	st.param.b64 	[param1], 0;
	.param .b32 retval0;
	call.uni (retval0), 
	vprintf, 
	(
	param0, 
	param1
	);
	ld.param.b32 	%r3, [retval0];
	} // callseq 0
$L__BB2_2:
	ret;

}
	// .globl	_Z8set_massPdPii
.visible .entry _Z8set_massPdPii(
	.param .u64 .ptr .align 1 _Z8set_massPdPii_param_0,
	.param .u64 .ptr .align 1 _Z8set_massPdPii_param_1,
	.param .u32 _Z8set_massPdPii_param_2
)
{
	.reg .pred 	%p<4>;
	.reg .b32 	%r<12>;
	.reg .b64 	%rd<10>;

	ld.param.u64 	%rd3, [_Z8set_massPdPii_param_0];
	ld.param.u64 	%rd4, [_Z8set_massPdPii_param_1];
	ld.param.u32 	%r6, [_Z8set_massPdPii_param_2];
	mov.u32 	%r7, %tid.x;
	mov.u32 	%r8, %ctaid.x;
	mov.u32 	%r1, %ntid.x;
	mad.lo.s32 	%r11, %r8, %r1, %r7;
	setp.ge.s32 	%p1, %r11, %r6;
	@%p1 bra 	$L__BB3_5;
	mov.u32 	%r9, %nctaid.x;
	mul.lo.s32 	%r3, %r1, %r9;
	cvta.to.global.u64 	%rd1, %rd4;
	cvta.to.global.u64 	%rd2, %rd3;
$L__BB3_2:
	mul.wide.s32 	%rd5, %r11, 4;
	add.s64 	%rd6, %rd1, %rd5;
	ld.global.u32 	%r10, [%rd6];
	setp.ne.s32 	%p2, %r10, 1;
	@%p2 bra 	$L__BB3_4;
	mul.wide.s32 	%rd7, %r11, 8;
	add.s64 	%rd8, %rd2, %rd7;
	mov.b64 	%rd9, 0;
	st.global.u64 	[%rd8], %rd9;
$L__BB3_4:
	add.s32 	%r11, %r11, %r3;
	setp.lt.s32 	%p3, %r11, %r6;
	@%p3 bra 	$L__BB3_2;
$L__BB3_5:
	ret;

}
	// .globl	_Z8run_stepiiPdS_S_S_S_S_S_PiS_S_S_
.visible .entry _Z8run_stepiiPdS_S_S_S_S_S_PiS_S_S_(
	.param .u32 _Z8run_stepiiPdS_S_S_S_S_S_PiS_S_S__param_0,
	.param .u32 _Z8run_stepiiPdS_S_S_S_S_S_PiS_S_S__param_1,
	.param .u64 .ptr .align 1 _Z8run_stepiiPdS_S_S_S_S_S_PiS_S_S__param_2,
	.param .u64 .ptr .align 1 _Z8run_stepiiPdS_S_S_S_S_S_PiS_S_S__param_3,
	.param .u64 .ptr .align 1 _Z8run_stepiiPdS_S_S_S_S_S_PiS_S_S__param_4,
	.param .u64 .ptr .align 1 _Z8run_stepiiPdS_S_S_S_S_S_PiS_S_S__param_5,
	.param .u64 .ptr .align 1 _Z8run_stepiiPdS_S_S_S_S_S_PiS_S_S__param_6,
	.param .u64 .ptr .align 1 _Z8run_stepiiPdS_S_S_S_S_S_PiS_S_S__param_7,
	.param .u64 .ptr .align 1 _Z8run_stepiiPdS_S_S_S_S_S_PiS_S_S__param_8,
	.param .u64 .ptr .align 1 _Z8run_stepiiPdS_S_S_S_S_S_PiS_S_S__param_9,
	.param .u64 .ptr .align 1 _Z8run_stepiiPdS_S_S_S_S_S_PiS_S_S__param_10,
	.param .u64 .ptr .align 1 _Z8run_stepiiPdS_S_S_S_S_S_PiS_S_S__param_11,
	.param .u64 .ptr .align 1 _Z8run_stepiiPdS_S_S_S_S_S_PiS_S_S__param_12
)
{
	.reg .pred 	%p<42>;
	.reg .b32 	%r<110>;
	.reg .b64 	%rd<129>;
	.reg .b64 	%fd<170>;

	ld.param.u32 	%r44, [_Z8run_stepiiPdS_S_S_S_S_S_PiS_S_S__param_0];
	ld.param.u32 	%r45, [_Z8run_stepiiPdS_S_S_S_S_S_PiS_S_S__param_1];
	ld.param.u64 	%rd19, [_Z8run_stepiiPdS_S_S_S_S_S_PiS_S_S__param_2];
	ld.param.u64 	%rd20, [_Z8run_stepiiPdS_S_S_S_S_S_PiS_S_S__param_3];
	ld.param.u64 	%rd21, [_Z8run_stepiiPdS_S_S_S_S_S_PiS_S_S__param_4];
	ld.param.u64 	%rd22, [_Z8run_stepiiPdS_S_S_S_S_S_PiS_S_S__param_5];
	ld.param.u64 	%rd23, [_Z8run_stepiiPdS_S_S_S_S_S_PiS_S_S__param_6];
	ld.param.u64 	%rd24, [_Z8run_stepiiPdS_S_S_S_S_S_PiS_S_S__param_7];
	ld.param.u64 	%rd17, [_Z8run_stepiiPdS_S_S_S_S_S_PiS_S_S__param_8];
	ld.param.u64 	%rd18, [_Z8run_stepiiPdS_S_S_S_S_S_PiS_S_S__param_9];
	ld.param.u64 	%rd25, [_Z8run_stepiiPdS_S_S_S_S_S_PiS_S_S__param_10];
	ld.param.u64 	%rd26, [_Z8run_stepiiPdS_S_S_S_S_S_PiS_S_S__param_11];
	ld.param.u64 	%rd27, [_Z8run_stepiiPdS_S_S_S_S_S_PiS_S_S__param_12];
	cvta.to.global.u64 	%rd1, %rd27;
	cvta.to.global.u64 	%rd2, %rd26;
	cvta.to.global.u64 	%rd3, %rd25;
	cvta.to.global.u64 	%rd4, %rd21;
	cvta.to.global.u64 	%rd5, %rd24;
	cvta.to.global.u64 	%rd6, %rd20;
	cvta.to.global.u64 	%rd7, %rd23;
	cvta.to.global.u64 	%rd8, %rd19;
	cvta.to.global.u64 	%rd9, %rd22;
	mov.u32 	%r1, %tid.x;
	mov.u32 	%r99, %ctaid.x;
	mov.u32 	%r3, %ntid.x;
	mad.lo.s32 	%r108, %r99, %r3, %r1;
	mov.u32 	%r46, %nctaid.x;
	mul.lo.s32 	%r5, %r3, %r46;
	setp.ge.s32 	%p3, %r108, %r45;
	@%p3 bra 	$L__BB4_7;
	add.s32 	%r47, %r108, %r5;
	max.s32 	%r48, %r45, %r47;
	setp.lt.s32 	%p4, %r47, %r45;
	selp.u32 	%r49, 1, 0, %p4;
	add.s32 	%r50, %r47, %r49;
	sub.s32 	%r51, %r48, %r50;
	div.u32 	%r52, %r51, %r5;
	add.s32 	%r6, %r52, %r49;
	and.b32  	%r53, %r6, 3;
	setp.eq.s32 	%p5, %r53, 3;
	mov.u32 	%r97, %r108;
	@%p5 bra 	$L__BB4_4;
	add.s32 	%r54, %r6, 1;
	and.b32  	%r55, %r54, 3;
	neg.s32 	%r95, %r55;
	mov.u32 	%r97, %r108;
$L__BB4_3:
	.pragma "nounroll";
	mul.wide.s32 	%rd28, %r97, 8;
	add.s64 	%rd29, %rd1, %rd28;
	add.s64 	%rd30, %rd2, %rd28;
	add.s64 	%rd31, %rd3, %rd28;
	mov.b64 	%rd32, 0;
	st.global.u64 	[%rd31], %rd32;
	st.global.u64 	[%rd30], %rd32;
	st.global.u64 	[%rd29], %rd32;
	add.s32 	%r97, %r97, %r5;
	add.s32 	%r95, %r95, 1;
	setp.ne.s32 	%p6, %r95, 0;
	@%p6 bra 	$L__BB4_3;
$L__BB4_4:
	setp.lt.u32 	%p7, %r6, 3;
	@%p7 bra 	$L__BB4_7;
	mul.wide.s32 	%rd38, %r5, 8;
	shl.b32 	%r56, %r5, 2;
$L__BB4_6:
	mul.wide.s32 	%rd33, %r97, 8;
	add.s64 	%rd34, %rd3, %rd33;
	mov.b64 	%rd35, 0;
	st.global.u64 	[%rd34], %rd35;
	add.s64 	%rd36, %rd2, %rd33;
	st.global.u64 	[%rd36], %rd35;
	add.s64 	%rd37, %rd1, %rd33;
	st.global.u64 	[%rd37], %rd35;
	add.s64 	%rd39, %rd34, %rd38;
	st.global.u64 	[%rd39], %rd35;
	add.s64 	%rd40, %rd36, %rd38;
	st.global.u64 	[%rd40], %rd35;
	add.s64 	%rd41, %rd37, %rd38;
	st.global.u64 	[%rd41], %rd35;
	add.s64 	%rd42, %rd39, %rd38;
	st.global.u64 	[%rd42], %rd35;
	add.s64 	%rd43, %rd40, %rd38;
	st.global.u64 	[%rd43], %rd35;
	add.s64 	%rd44, %rd41, %rd38;
	st.global.u64 	[%rd44], %rd35;
	add.s64 	%rd45, %rd42, %rd38;
	st.global.u64 	[%rd45], %rd35;
	add.s64 	%rd46, %rd43, %rd38;
	st.global.u64 	[%rd46], %rd35;
	add.s64 	%rd47, %rd44, %rd38;
	st.global.u64 	[%rd47], %rd35;
	add.s32 	%r97, %r56, %r97;
	setp.lt.s32 	%p8, %r97, %r45;
	@%p8 bra 	$L__BB4_6;
$L__BB4_7:
	bar.sync 	0;
	setp.ge.s32 	%p9, %r99, %r45;
	@%p9 bra 	$L__BB4_25;
	mul.lo.s32 	%r57, %r44, 60;
	cvt.rn.f64.s32 	%fd18, %r57;
	div.rn.f64 	%fd1, %fd18, 0d40B7700000000000;
	abs.f64 	%fd19, %fd1;
	setp.eq.f64 	%p10, %fd19, 0d7FF0000000000000;
	mul.f64 	%fd20, %fd1, 0d3FE45F306DC9C883;
	cvt.rni.s32.f64 	%r58, %fd20;
	cvt.rn.f64.s32 	%fd21, %r58;
	fma.rn.f64 	%fd22, %fd21, 0dBFF921FB54442D18, %fd1;
	fma.rn.f64 	%fd23, %fd21, 0dBC91A62633145C00, %fd22;
	fma.rn.f64 	%fd24, %fd21, 0dB97B839A252049C0, %fd23;
	setp.ltu.f64 	%p11, %fd19, 0d41E0000000000000;
	mov.f64 	%fd25, 0d0000000000000000;
	mul.rn.f64 	%fd26, %fd1, %fd25;
	mov.f64 	%fd27, 0d3FF8000000000000;
	{
	.reg .b32 %temp; 
	mov.b64 	{%temp, %r15}, %fd27;
	}
	and.b32  	%r16, %r15, 2146435072;
	setp.eq.s32 	%p12, %r16, 1073741824;
	setp.lt.s32 	%p13, %r15, 0;
	selp.b32 	%r17, 0, 2146435072, %p13;
	and.b32  	%r59, %r15, 2147483647;
	setp.ne.s32 	%p14, %r59, 1071644672;
	and.pred  	%p1, %p12, %p14;
	or.pred  	%p2, %p10, %p11;
	selp.f64 	%fd2, %fd26, %fd24, %p10;
	selp.b32 	%r18, 0, %r58, %p10;
	cvta.to.global.u64 	%rd10, %rd17;
	cvta.to.global.u64 	%rd11, %rd18;
$L__BB4_9:
	setp.ge.u32 	%p15, %r1, %r45;
	@%p15 bra 	$L__BB4_24;
	mul.wide.s32 	%rd48, %r99, 8;
	add.s64 	%rd12, %rd8, %rd48;
	add.s64 	%rd13, %rd6, %rd48;
	add.s64 	%rd14, %rd4, %rd48;
	add.s64 	%rd15, %rd3, %rd48;
	add.s64 	%rd16, %rd2, %rd48;
	mov.u32 	%r100, %r1;
$L__BB4_11:
	mul.wide.s32 	%rd49, %r100, 8;
	add.s64 	%rd50, %rd10, %rd49;
	ld.global.f64 	%fd167, [%rd50];
	mul.wide.s32 	%rd51, %r100, 4;
	add.s64 	%rd52, %rd11, %rd51;
	ld.global.u32 	%r60, [%rd52];
	setp.ne.s32 	%p16, %r60, 1;
	@%p16 bra 	$L__BB4_15;
	mov.f64 	%fd166, %fd2;
	mov.u32 	%r101, %r18;
	@%p2 bra 	$L__BB4_14;
	{ // callseq 1, 0
	.param .b64 param0;
	st.param.f64 	[param0], %fd1;
	.param .align 16 .b8 retval0[16];
	call.uni (retval0), 
	__internal_trig_reduction_slowpathd, 
	(
	param0
	);
	ld.param.f64 	%fd166, [retval0];
	ld.param.b32 	%r101, [retval0+8];
	} // callseq 1
$L__BB4_14:
	shl.b32 	%r62, %r101, 6;
	cvt.u64.u32 	%rd53, %r62;
	and.b64  	%rd54, %rd53, 64;
	mov.u64 	%rd55, __cudart_sin_cos_coeffs;
	add.s64 	%rd56, %rd55, %rd54;
	mul.rn.f64 	%fd29, %fd166, %fd166;
	and.b32  	%r63, %r101, 1;
	setp.eq.b32 	%p17, %r63, 1;
	selp.f64 	%fd30, 0dBDA8FF8320FD8164, 0d3DE5DB65F9785EBA, %p17;
	ld.global.nc.v2.f64 	{%fd31, %fd32}, [%rd56];
	fma.rn.f64 	%fd33, %fd30, %fd29, %fd31;
	fma.rn.f64 	%fd34, %fd33, %fd29, %fd32;
	ld.global.nc.v2.f64 	{%fd35, %fd36}, [%rd56+16];
	fma.rn.f64 	%fd37, %fd34, %fd29, %fd35;
	fma.rn.f64 	%fd38, %fd37, %fd29, %fd36;
	ld.global.nc.v2.f64 	{%fd39, %fd40}, [%rd56+32];
	fma.rn.f64 	%fd41, %fd38, %fd29, %fd39;
	fma.rn.f64 	%fd42, %fd41, %fd29, %fd40;
	fma.rn.f64 	%fd43, %fd42, %fd166, %fd166;
	fma.rn.f64 	%fd44, %fd42, %fd29, 0d3FF0000000000000;
	selp.f64 	%fd45, %fd44, %fd43, %p17;
	and.b32  	%r64, %r101, 2;
	setp.eq.s32 	%p18, %r64, 0;
	mov.f64 	%fd46, 0d0000000000000000;
	sub.f64 	%fd47, %fd46, %fd45;
	selp.f64 	%fd48, %fd45, %fd47, %p18;
	abs.f64 	%fd49, %fd48;
	mul.f64 	%fd50, %fd167, 0d3FE0000000000000;
	fma.rn.f64 	%fd167, %fd50, %fd49, %fd167;
$L__BB4_15:
	mul.wide.s32 	%rd57, %r100, 8;
	add.s64 	%rd58, %rd8, %rd57;
	ld.global.f64 	%fd51, [%rd58];
	ld.global.f64 	%fd52, [%rd12];
	sub.f64 	%fd8, %fd51, %fd52;
	add.s64 	%rd59, %rd6, %rd57;
	ld.global.f64 	%fd53, [%rd59];
	ld.global.f64 	%fd54, [%rd13];
	sub.f64 	%fd9, %fd53, %fd54;
	add.s64 	%rd60, %rd4, %rd57;
	ld.global.f64 	%fd55, [%rd60];
	ld.global.f64 	%fd56, [%rd14];
	sub.f64 	%fd10, %fd55, %fd56;
	mul.f64 	%fd57, %fd9, %fd9;
	fma.rn.f64 	%fd58, %fd8, %fd8, %fd57;
	fma.rn.f64 	%fd59, %fd10, %fd10, %fd58;
	add.f64 	%fd11, %fd59, 0d3EB0C6F7A0B5ED8D;
	{
	.reg .b32 %temp; 
	mov.b64 	{%temp, %r23}, %fd11;
	}
	setp.neu.f64 	%p19, %fd11, 0d0000000000000000;
	@%p19 bra 	$L__BB4_17;
	setp.lt.s32 	%p21, %r15, 0;
	setp.eq.s32 	%p22, %r16, 1073741824;
	selp.b32 	%r65, %r23, 0, %p22;
	or.b32  	%r66, %r65, 2146435072;
	selp.b32 	%r67, %r66, %r65, %p21;
	mov.b32 	%r68, 0;
	mov.b64 	%fd169, {%r68, %r67};
	bra.uni 	$L__BB4_18;
$L__BB4_17:
	abs.f64 	%fd60, %fd11;
	{ // callseq 2, 0
	.param .b64 param0;
	st.param.f64 	[param0], %fd60;
	.param .b64 retval0;
	call.uni (retval0), 
	__internal_accurate_pow, 
	(
	param0
	);
	ld.param.f64 	%fd61, [retval0];
	} // callseq 2
	setp.lt.s32 	%p20, %r23, 0;
	selp.f64 	%fd169, 0dFFF8000000000000, %fd61, %p20;
$L__BB4_18:
	add.f64 	%fd63, %fd11, 0d3FF8000000000000;
	{
	.reg .b32 %temp; 
	mov.b64 	{%temp, %r69}, %fd63;
	}
	and.b32  	%r70, %r69, 2146435072;
	setp.ne.s32 	%p23, %r70, 2146435072;
	@%p23 bra 	$L__BB4_23;
	setp.num.f64 	%p24, %fd11, %fd11;
	@%p24 bra 	$L__BB4_21;
	mov.f64 	%fd64, 0d3FF8000000000000;
	add.rn.f64 	%fd169, %fd11, %fd64;
	bra.uni 	$L__BB4_23;
$L__BB4_21:
	setp.neu.f64 	%p25, %fd11, 0d7FF0000000000000;
	@%p25 bra 	$L__BB4_23;
	setp.lt.s32 	%p26, %r23, 0;
	or.b32  	%r71, %r17, -2147483648;
	selp.b32 	%r72, %r71, %r17, %p1;
	selp.b32 	%r73, %r72, %r17, %p26;
	mov.b32 	%r74, 0;
	mov.b64 	%fd169, {%r74, %r73};
$L__BB4_23:
	setp.eq.f64 	%p27, %fd11, 0d3FF0000000000000;
	selp.f64 	%fd65, 0d3FF0000000000000, %fd169, %p27;
	mul.f64 	%fd66, %fd167, 0d3DD25868F4DEAE16;
	mul.f64 	%fd67, %fd66, %fd8;
	div.rn.f64 	%fd68, %fd67, %fd65;
	atom.global.add.f64 	%fd69, [%rd15], %fd68;
	mul.f64 	%fd70, %fd66, %fd9;
	div.rn.f64 	%fd71, %fd70, %fd65;
	atom.global.add.f64 	%fd72, [%rd16], %fd71;
	mul.f64 	%fd73, %fd66, %fd10;
	div.rn.f64 	%fd74, %fd73, %fd65;
	mul.wide.s32 	%rd61, %r99, 8;
	add.s64 	%rd62, %rd1, %rd61;
	atom.global.add.f64 	%fd75, [%rd62], %fd74;
	add.s32 	%r100, %r100, %r3;
	setp.lt.s32 	%p28, %r100, %r45;
	@%p28 bra 	$L__BB4_11;
$L__BB4_24:
	add.s32 	%r99, %r99, %r5;
	setp.lt.s32 	%p29, %r99, %r45;
	@%p29 bra 	$L__BB4_9;
$L__BB4_25:
	setp.ge.s32 	%p30, %r108, %r45;
	bar.sync 	0;
	@%p30 bra 	$L__BB4_32;
	add.s32 	%r75, %r108, %r5;
	max.s32 	%r76, %r45, %r75;
	setp.lt.s32 	%p31, %r75, %r45;
	selp.u32 	%r77, 1, 0, %p31;
	add.s32 	%r78, %r75, %r77;
	sub.s32 	%r79, %r76, %r78;
	div.u32 	%r80, %r79, %r5;
	add.s32 	%r26, %r80, %r77;
	and.b32  	%r81, %r26, 3;
	setp.eq.s32 	%p32, %r81, 3;
	mov.u32 	%r104, %r108;
	@%p32 bra 	$L__BB4_29;
	add.s32 	%r82, %r26, 1;
	and.b32  	%r83, %r82, 3;
	neg.s32 	%r102, %r83;
	mov.u32 	%r104, %r108;
$L__BB4_28:
	.pragma "nounroll";
	mul.wide.s32 	%rd63, %r104, 8;
	add.s64 	%rd64, %rd5, %rd63;
	add.s64 	%rd65, %rd1, %rd63;
	add.s64 	%rd66, %rd7, %rd63;
	add.s64 	%rd67, %rd2, %rd63;
	add.s64 	%rd68, %rd9, %rd63;
	add.s64 	%rd69, %rd3, %rd63;
	ld.global.f64 	%fd76, [%rd69];
	ld.global.f64 	%fd77, [%rd68];
	fma.rn.f64 	%fd78, %fd76, 0d404E000000000000, %fd77;
	st.global.f64 	[%rd68], %fd78;
	ld.global.f64 	%fd79, [%rd67];
	ld.global.f64 	%fd80, [%rd66];
	fma.rn.f64 	%fd81, %fd79, 0d404E000000000000, %fd80;
	st.global.f64 	[%rd66], %fd81;
	ld.global.f64 	%fd82, [%rd65];
	ld.global.f64 	%fd83, [%rd64];
	fma.rn.f64 	%fd84, %fd82, 0d404E000000000000, %fd83;
	st.global.f64 	[%rd64], %fd84;
	add.s32 	%r104, %r104, %r5;
	add.s32 	%r102, %r102, 1;
	setp.ne.s32 	%p33, %r102, 0;
	@%p33 bra 	$L__BB4_28;
$L__BB4_29:
	setp.lt.u32 	%p34, %r26, 3;
	@%p34 bra 	$L__BB4_32;
	mul.wide.s32 	%rd77, %r5, 8;
	shl.b32 	%r84, %r5, 2;
$L__BB4_31:
	mul.wide.s32 	%rd70, %r104, 8;
	add.s64 	%rd71, %rd3, %rd70;
	ld.global.f64 	%fd85, [%rd71];
	add.s64 	%rd72, %rd9, %rd70;
	ld.global.f64 	%fd86, [%rd72];
	fma.rn.f64 	%fd87, %fd85, 0d404E000000000000, %fd86;
	st.global.f64 	[%rd72], %fd87;
	add.s64 	%rd73, %rd2, %rd70;
	ld.global.f64 	%fd88, [%rd73];
	add.s64 	%rd74, %rd7, %rd70;
	ld.global.f64 	%fd89, [%rd74];
	fma.rn.f64 	%fd90, %fd88, 0d404E000000000000, %fd89;
	st.global.f64 	[%rd74], %fd90;
	add.s64 	%rd75, %rd1, %rd70;
	ld.global.f64 	%fd91, [%rd75];
	add.s64 	%rd76, %rd5, %rd70;
	ld.global.f64 	%fd92, [%rd76];
	fma.rn.f64 	%fd93, %fd91, 0d404E000000000000, %fd92;
	st.global.f64 	[%rd76], %fd93;
	add.s64 	%rd78, %rd71, %rd77;
	ld.global.f64 	%fd94, [%rd78];
	add.s64 	%rd79, %rd72, %rd77;
	ld.global.f64 	%fd95, [%rd79];
	fma.rn.f64 	%fd96, %fd94, 0d404E000000000000, %fd95;
	st.global.f64 	[%rd79], %fd96;
	add.s64 	%rd80, %rd73, %rd77;
	ld.global.f64 	%fd97, [%rd80];
	add.s64 	%rd81, %rd74, %rd77;
	ld.global.f64 	%fd98, [%rd81];
	fma.rn.f64 	%fd99, %fd97, 0d404E000000000000, %fd98;
	st.global.f64 	[%rd81], %fd99;
	add.s64 	%rd82, %rd75, %rd77;
	ld.global.f64 	%fd100, [%rd82];
	add.s64 	%rd83, %rd76, %rd77;
	ld.global.f64 	%fd101, [%rd83];
	fma.rn.f64 	%fd102, %fd100, 0d404E000000000000, %fd101;
	st.global.f64 	[%rd83], %fd102;
	add.s64 	%rd84, %rd78, %rd77;
	ld.global.f64 	%fd103, [%rd84];
	add.s64 	%rd85, %rd79, %rd77;
	ld.global.f64 	%fd104, [%rd85];
	fma.rn.f64 	%fd105, %fd103, 0d404E000000000000, %fd104;
	st.global.f64 	[%rd85], %fd105;
	add.s64 	%rd86, %rd80, %rd77;
	ld.global.f64 	%fd106, [%rd86];
	add.s64 	%rd87, %rd81, %rd77;
	ld.global.f64 	%fd107, [%rd87];
	fma.rn.f64 	%fd108, %fd106, 0d404E000000000000, %fd107;
	st.global.f64 	[%rd87], %fd108;
	add.s64 	%rd88, %rd82, %rd77;
	ld.global.f64 	%fd109, [%rd88];
	add.s64 	%rd89, %rd83, %rd77;
	ld.global.f64 	%fd110, [%rd89];
	fma.rn.f64 	%fd111, %fd109, 0d404E000000000000, %fd110;
	st.global.f64 	[%rd89], %fd111;
	add.s64 	%rd90, %rd84, %rd77;
	ld.global.f64 	%fd112, [%rd90];
	add.s64 	%rd91, %rd85, %rd77;
	ld.global.f64 	%fd113, [%rd91];
	fma.rn.f64 	%fd114, %fd112, 0d404E000000000000, %fd113;
	st.global.f64 	[%rd91], %fd114;
	add.s64 	%rd92, %rd86, %rd77;
	ld.global.f64 	%fd115, [%rd92];
	add.s64 	%rd93, %rd87, %rd77;
	ld.global.f64 	%fd116, [%rd93];
	fma.rn.f64 	%fd117, %fd115, 0d404E000000000000, %fd116;
	st.global.f64 	[%rd93], %fd117;
	add.s64 	%rd94, %rd88, %rd77;
	ld.global.f64 	%fd118, [%rd94];
	add.s64 	%rd95, %rd89, %rd77;
	ld.global.f64 	%fd119, [%rd95];
	fma.rn.f64 	%fd120, %fd118, 0d404E000000000000, %fd119;
	st.global.f64 	[%rd95], %fd120;
	add.s32 	%r104, %r84, %r104;
	setp.lt.s32 	%p35, %r104, %r45;
	@%p35 bra 	$L__BB4_31;
$L__BB4_32:
	setp.ge.s32 	%p36, %r108, %r45;
	bar.sync 	0;
	@%p36 bra 	$L__BB4_39;
	add.s32 	%r85, %r108, %r5;
	max.s32 	%r86, %r45, %r85;
	setp.lt.s32 	%p37, %r85, %r45;
	selp.u32 	%r87, 1, 0, %p37;
	add.s32 	%r88, %r85, %r87;
	sub.s32 	%r89, %r86, %r88;
	div.u32 	%r90, %r89, %r5;
	add.s32 	%r35, %r90, %r87;
	and.b32  	%r91, %r35, 3;
	setp.eq.s32 	%p38, %r91, 3;
	@%p38 bra 	$L__BB4_36;
	add.s32 	%r92, %r35, 1;
	and.b32  	%r93, %r92, 3;
	neg.s32 	%r106, %r93;
$L__BB4_35:
	.pragma "nounroll";
	mul.wide.s32 	%rd96, %r108, 8;
	add.s64 	%rd97, %rd4, %rd96;
	add.s64 	%rd98, %rd5, %rd96;
	add.s64 	%rd99, %rd6, %rd96;
	add.s64 	%rd100, %rd7, %rd96;
	add.s64 	%rd101, %rd8, %rd96;
	add.s64 	%rd102, %rd9, %rd96;
	ld.global.f64 	%fd121, [%rd102];
	ld.global.f64 	%fd122, [%rd101];
	fma.rn.f64 	%fd123, %fd121, 0d404E000000000000, %fd122;
	st.global.f64 	[%rd101], %fd123;
	ld.global.f64 	%fd124, [%rd100];
	ld.global.f64 	%fd125, [%rd99];
	fma.rn.f64 	%fd126, %fd124, 0d404E000000000000, %fd125;
	st.global.f64 	[%rd99], %fd126;
	ld.global.f64 	%fd127, [%rd98];
	ld.global.f64 	%fd128, [%rd97];
	fma.rn.f64 	%fd129, %fd127, 0d404E000000000000, %fd128;
	st.global.f64 	[%rd97], %fd129;
	add.s32 	%r108, %r108, %r5;
	add.s32 	%r106, %r106, 1;
	setp.ne.s32 	%p39, %r106, 0;
	@%p39 bra 	$L__BB4_35;
$L__BB4_36:
	setp.lt.u32 	%p40, %r35, 3;
	@%p40 bra 	$L__BB4_39;
	mul.wide.s32 	%rd110, %r5, 8;
	shl.b32 	%r94, %r5, 2;
$L__BB4_38:
	mul.wide.s32 	%rd103, %r108, 8;
	add.s64 	%rd104, %rd9, %rd103;
	ld.global.f64 	%fd130, [%rd104];
	add.s64 	%rd105, %rd8, %rd103;
	ld.global.f64 	%fd131, [%rd105];
	fma.rn.f64 	%fd132, %fd130, 0d404E000000000000, %fd131;
	st.global.f64 	[%rd105], %fd132;
	add.s64 	%rd106, %rd7, %rd103;
	ld.global.f64 	%fd133, [%rd106];
	add.s64 	%rd107, %rd6, %rd103;
	ld.global.f64 	%fd134, [%rd107];
	fma.rn.f64 	%fd135, %fd133, 0d404E000000000000, %fd134;
	st.global.f64 	[%rd107], %fd135;
	add.s64 	%rd108, %rd5, %rd103;
	ld.global.f64 	%fd136, [%rd108];
	add.s64 	%rd109, %rd4, %rd103;
	ld.global.f64 	%fd137, [%rd109];
	fma.rn.f64 	%fd138, %fd136, 0d404E000000000000, %fd137;
	st.global.f64 	[%rd109], %fd138;
	add.s64 	%rd111, %rd104, %rd110;
	ld.global.f64 	%fd139, [%rd111];
	add.s64 	%rd112, %rd105, %rd110;
	ld.global.f64 	%fd140, [%rd112];
	fma.rn.f64 	%fd141, %fd139, 0d404E000000000000, %fd140;
	st.global.f64 	[%rd112], %fd141;
	add.s64 	%rd113, %rd106, %rd110;
	ld.global.f64 	%fd142, [%rd113];
	add.s64 	%rd114, %rd107, %rd110;
	ld.global.f64 	%fd143, [%rd114];
	fma.rn.f64 	%fd144, %fd142, 0d404E000000000000, %fd143;
	st.global.f64 	[%rd114], %fd144;
	add.s64 	%rd115, %rd108, %rd110;
	ld.global.f64 	%fd145, [%rd115];
	add.s64 	%rd116, %rd109, %rd110;
	ld.global.f64 	%fd146, [%rd116];
	fma.rn.f64 	%fd147, %fd145, 0d404E000000000000, %fd146;
	st.global.f64 	[%rd116], %fd147;
	add.s64 	%rd117, %rd111, %rd110;
	ld.global.f64 	%fd148, [%rd117];
	add.s64 	%rd118, %rd112, %rd110;
	ld.global.f64 	%fd149, [%rd118];
	fma.rn.f64 	%fd150, %fd148, 0d404E000000000000, %fd149;
	st.global.f64 	[%rd118], %fd150;
	add.s64 	%rd119, %rd113, %rd110;
	ld.global.f64 	%fd151, [%rd119];
	add.s64 	%rd120, %rd114, %rd110;
	ld.global.f64 	%fd152, [%rd120];
	fma.rn.f64 	%fd153, %fd151, 0d404E000000000000, %fd152;
	st.global.f64 	[%rd120], %fd153;
	add.s64 	%rd121, %rd115, %rd110;
	ld.global.f64 	%fd154, [%rd121];
	add.s64 	%rd122, %rd116, %rd110;
	ld.global.f64 	%fd155, [%rd122];
	fma.rn.f64 	%fd156, %fd154, 0d404E000000000000, %fd155;
	st.global.f64 	[%rd122], %fd156;
	add.s64 	%rd123, %rd117, %rd110;
	ld.global.f64 	%fd157, [%rd123];
	add.s64 	%rd124, %rd118, %rd110;
	ld.global.f64 	%fd158, [%rd124];
	fma.rn.f64 	%fd159, %fd157, 0d404E000000000000, %fd158;
	st.global.f64 	[%rd124], %fd159;
	add.s64 	%rd125, %rd119, %rd110;
	ld.global.f64 	%fd160, [%rd125];
	add.s64 	%rd126, %rd120, %rd110;
	ld.global.f64 	%fd161, [%rd126];
	fma.rn.f64 	%fd162, %fd160, 0d404E000000000000, %fd161;
	st.global.f64 	[%rd126], %fd162;
	add.s64 	%rd127, %rd121, %rd110;
	ld.global.f64 	%fd163, [%rd127];
	add.s64 	%rd128, %rd122, %rd110;
	ld.global.f64 	%fd164, [%rd128];
	fma.rn.f64 	%fd165, %fd163, 0d404E000000000000, %fd164;
	st.global.f64 	[%rd128], %fd165;
	add.s32 	%r108, %r94, %r108;
	setp.lt.s32 	%p41, %r108, %r45;
	@%p41 bra 	$L__BB4_38;
$L__BB4_39:
	ret;

}
.func  (.param .align 16 .b8 func_retval0[16]) __internal_trig_reduction_slowpathd(
	.param .b64 __internal_trig_reduction_slowpathd_param_0
)
{
	.local .align 8 .b8 	__local_depot5[40];
	.reg .b64 	%SP;
	.reg .b64 	%SPL;
	.reg .pred 	%p<10>;
	.reg .b32 	%r<47>;
	.reg .b64 	%rd<74>;
	.reg .b64 	%fd<5>;

	mov.u64 	%SPL, __local_depot5;
	ld.param.f64 	%fd4, [__internal_trig_reduction_slowpathd_param_0];
	add.u64 	%rd1, %SPL, 0;
	{
	.reg .b32 %temp; 
	mov.b64 	{%temp, %r1}, %fd4;
	}
	shr.u32 	%r2, %r1, 20;
	and.b32  	%r3, %r2, 2047;
	setp.eq.s32 	%p1, %r3, 2047;
	mov.b32 	%r46, 0;
	@%p1 bra 	$L__BB5_9;
	add.s32 	%r20, %r3, -1024;
	mov.b64 	%rd20, %fd4;
	shl.b64 	%rd2, %rd20, 11;
	shr.u32 	%r4, %r20, 6;
	sub.s32 	%r45, 15, %r4;
	sub.s32 	%r21, 19, %r4;
	setp.lt.u32 	%p2, %r20, 128;
	selp.b32 	%r6, 18, %r21, %p2;
	setp.ge.s32 	%p3, %r45, %r6;
	mov.b64 	%rd70, 0;
	@%p3 bra 	$L__BB5_4;
	add.s32 	%r23, %r6, %r4;
	neg.s32 	%r43, %r23;
	or.b64  	%rd3, %rd2, -9223372036854775808;
	mov.b64 	%rd70, 0;
	mov.b32 	%r42, 0;
	mov.u64 	%rd25, __cudart_i2opi_d;
	mov.u32 	%r44, %r45;
$L__BB5_3:
	.pragma "nounroll";
	mul.wide.s32 	%rd22, %r42, 8;
	add.s64 	%rd23, %rd1, %rd22;
	mul.wide.s32 	%rd24, %r44, 8;
	add.s64 	%rd26, %rd25, %rd24;
	ld.global.nc.u64 	%rd27, [%rd26];
	{
	.reg .u32 %r0, %r1, %r2, %r3, %alo, %ahi, %blo, %bhi, %clo, %chi;
	mov.b64 	{%alo,%ahi}, %rd27;
	mov.b64 	{%blo,%bhi}, %rd3;
	mov.b64 	{%clo,%chi}, %rd70;
	mad.lo.cc.u32 	%r0, %alo, %blo, %clo;
	madc.hi.cc.u32 	%r1, %alo, %blo, %chi;
	madc.hi.u32 	%r2, %alo, %bhi, 0;
	mad.lo.cc.u32 	%r1, %alo, %bhi, %r1;
	madc.hi.cc.u32 	%r2, %ahi, %blo, %r2;
	madc.hi.u32 	%r3, %ahi, %bhi, 0;
	mad.lo.cc.u32 	%r1, %ahi, %blo, %r1;
	madc.lo.cc.u32 	%r2, %ahi, %bhi, %r2;
	addc.u32 	%r3, %r3, 0;
	mov.b64 	%rd28, {%r0,%r1};
	mov.b64 	%rd70, {%r2,%r3};
	}
	st.local.u64 	[%rd23], %rd28;
	add.s32 	%r44, %r44, 1;
	add.s32 	%r43, %r43, 1;
	add.s32 	%r42, %r42, 1;
	setp.ne.s32 	%p4, %r43, -15;
	mov.u32 	%r45, %r6;
	@%p4 bra 	$L__BB5_3;
$L__BB5_4:
	cvt.s64.s32 	%rd29, %r45;
	cvt.u64.u32 	%rd30, %r4;
	add.s64 	%rd31, %rd30, %rd29;
	shl.b64 	%rd32, %rd31, 3;
	add.s64 	%rd33, %rd1, %rd32;
	st.local.u64 	[%rd33+-120], %rd70;
	and.b32  	%r15, %r2, 63;
	ld.local.u64 	%rd72, [%rd1+16];
	ld.local.u64 	%rd71, [%rd1+24];
	setp.eq.s32 	%p5, %r15, 0;
	@%p5 bra 	$L__BB5_6;
	shl.b64 	%rd34, %rd71, %r15;
	shr.u64 	%rd35, %rd72, 1;
	xor.b32  	%r24, %r15, 63;
	shr.u64 	%rd36, %rd35, %r24;
	or.b64  	%rd71, %rd34, %rd36;
	ld.local.u64 	%rd37, [%rd1+8];
	shl.b64 	%rd38, %rd72, %r15;
	shr.u64 	%rd39, %rd37, 1;
	shr.u64 	%rd40, %rd39, %r24;
	or.b64  	%rd72, %rd38, %rd40;
$L__BB5_6:
	and.b32  	%r25, %r1, -2147483648;
	shr.u64 	%rd41, %rd71, 62;
	cvt.u32.u64 	%r26, %rd41;
	mov.b64 	{%r27, %r28}, %rd71;
	mov.b64 	{%r29, %r30}, %rd72;
	shf.l.wrap.b32 	%r31, %r30, %r27, 2;
	shf.l.wrap.b32 	%r32, %r27, %r28, 2;
	mov.b64 	%rd42, {%r31, %r32};
	shl.b64 	%rd43, %rd72, 2;
	shr.u64 	%rd44, %rd42, 63;
	cvt.u32.u64 	%r33, %rd44;
	add.s32 	%r34, %r33, %r26;
	setp.eq.s32 	%p6, %r25, 0;
	neg.s32 	%r35, %r34;
	selp.b32 	%r46, %r34, %r35, %p6;
	setp.gt.s64 	%p7, %rd42, -1;
	mov.b64 	%rd45, 0;
	{
	.reg .u32 %r0, %r1, %r2, %r3, %a0, %a1, %a2, %a3, %b0, %b1, %b2, %b3;
	mov.b64 	{%a0,%a1}, %rd45;
	mov.b64 	{%a2,%a3}, %rd45;
	mov.b64 	{%b0,%b1}, %rd43;
	mov.b64 	{%b2,%b3}, %rd42;
	sub.cc.u32 	%r0, %a0, %b0;
	subc.cc.u32 	%r1, %a1, %b1;
	subc.cc.u32 	%r2, %a2, %b2;
	subc.u32 	%r3, %a3, %b3;
	mov.b64 	%rd46, {%r0,%r1};
	mov.b64 	%rd47, {%r2,%r3};
	}
	xor.b32  	%r36, %r25, -2147483648;
	selp.b64 	%rd73, %rd42, %rd47, %p7;
	selp.b64 	%rd14, %rd43, %rd46, %p7;
	selp.b32 	%r17, %r25, %r36, %p7;
	clz.b64 	%r37, %rd73;
	cvt.u64.u32 	%rd15, %r37;
	setp.eq.s32 	%p8, %r37, 0;
	@%p8 bra 	$L__BB5_8;
	cvt.u32.u64 	%r38, %rd15;
	and.b32  	%r39, %r38, 63;
	shl.b64 	%rd48, %rd73, %r39;
	shr.u64 	%rd49, %rd14, 1;
	not.b32 	%r40, %r38;
	and.b32  	%r41, %r40, 63;
	shr.u64 	%rd50, %rd49, %r41;
	or.b64  	%rd73, %rd48, %rd50;
$L__BB5_8:
	mov.b64 	%rd51, -3958705157555305931;
	{
	.reg .u32 %r0, %r1, %r2, %r3, %alo, %ahi, %blo, %bhi;
	mov.b64 	{%alo,%ahi}, %rd73;
	mov.b64 	{%blo,%bhi}, %rd51;
	mul.lo.u32 	%r0, %alo, %blo;
	mul.hi.u32 	%r1, %alo, %blo;
	mad.lo.cc.u32 	%r1, %alo, %bhi, %r1;
	madc.hi.u32 	%r2, %alo, %bhi, 0;
	mad.lo.cc.u32 	%r1, %ahi, %blo, %r1;
	madc.hi.cc.u32 	%r2, %ahi, %blo, %r2;
	madc.hi.u32 	%r3, %ahi, %bhi, 0;
	mad.lo.cc.u32 	%r2, %ahi, %bhi, %r2;
	addc.u32 	%r3, %r3, 0;
	mov.b64 	%rd52, {%r0,%r1};
	mov.b64 	%rd53, {%r2,%r3};
	}
	setp.gt.s64 	%p9, %rd53, 0;
	{
	.reg .u32 %r0, %r1, %r2, %r3, %a0, %a1, %a2, %a3, %b0, %b1, %b2, %b3;
	mov.b64 	{%a0,%a1}, %rd52;
	mov.b64 	{%a2,%a3}, %rd53;
	mov.b64 	{%b0,%b1}, %rd52;
	mov.b64 	{%b2,%b3}, %rd53;
	add.cc.u32 	%r0, %a0, %b0;
	addc.cc.u32 	%r1, %a1, %b1;
	addc.cc.u32 	%r2, %a2, %b2;
	addc.u32 	%r3, %a3, %b3;
	mov.b64 	%rd54, {%r0,%r1};
	mov.b64 	%rd55, {%r2,%r3};
	}
	selp.b64 	%rd56, %rd55, %rd53, %p9;
	selp.s64 	%rd57, -1, 0, %p9;
	sub.s64 	%rd58, %rd57, %rd15;
	cvt.u64.u32 	%rd59, %r17;
	shl.b64 	%rd60, %rd59, 32;
	add.s64 	%rd61, %rd56, 1;
	shr.u64 	%rd62, %rd61, 10;
	add.s64 	%rd63, %rd62, 1;
	shr.u64 	%rd64, %rd63, 1;
	shl.b64 	%rd65, %rd58, 52;
	add.s64 	%rd66, %rd65, %rd64;
	add.s64 	%rd67, %rd66, 4602678819172646912;
	or.b64  	%rd68, %rd67, %rd60;
	mov.b64 	%fd4, %rd68;
$L__BB5_9:
	st.param.f64 	[func_retval0], %fd4;
	st.param.b32 	[func_retval0+8], %r46;
	ret;

}
.func  (.param .b64 func_retval0) __internal_accurate_pow(
	.param .b64 __internal_accurate_pow_param_0
)
{
	.reg .pred 	%p<8>;
	.reg .b32 	%r<49>;
	.reg .b32 	%f<3>;
	.reg .b64 	%fd<109>;

	ld.param.f64 	%fd10, [__internal_accurate_pow_param_0];
	{
	.reg .b32 %temp; 
	mov.b64 	{%temp, %r46}, %fd10;
	}
	{
	.reg .b32 %temp; 
	mov.b64 	{%r45, %temp}, %fd10;
	}
	shr.u32 	%r47, %r46, 20;
	setp.gt.u32 	%p1, %r46, 1048575;
	@%p1 bra 	$L__BB6_2;
	mul.f64 	%fd11, %fd10, 0d4350000000000000;
	{
	.reg .b32 %temp; 
	mov.b64 	{%temp, %r46}, %fd11;
	}
	{
	.reg .b32 %temp; 
	mov.b64 	{%r45, %temp}, %fd11;
	}
	shr.u32 	%r16, %r46, 20;
	add.s32 	%r47, %r16, -54;
$L__BB6_2:
	add.s32 	%r48, %r47, -1023;
	and.b32  	%r17, %r46, -2146435073;
	or.b32  	%r18, %r17, 1072693248;
	mov.b64 	%fd107, {%r45, %r18};
	setp.lt.u32 	%p2, %r18, 1073127583;
	@%p2 bra 	$L__BB6_4;
	{
	.reg .b32 %temp; 
	mov.b64 	{%r19, %temp}, %fd107;
	}
	{
	.reg .b32 %temp; 
	mov.b64 	{%temp, %r20}, %fd107;
	}
	add.s32 	%r21, %r20, -1048576;
	mov.b64 	%fd107, {%r19, %r21};
	add.s32 	%r48, %r47, -1022;
$L__BB6_4:
	add.f64 	%fd12, %fd107, 0dBFF0000000000000;
	add.f64 	%fd13, %fd107, 0d3FF0000000000000;
	rcp.approx.ftz.f64 	%fd14, %fd13;
	neg.f64 	%fd15, %fd13;
	fma.rn.f64 	%fd16, %fd15, %fd14, 0d3FF0000000000000;
	fma.rn.f64 	%fd17, %fd16, %fd16, %fd16;
	fma.rn.f64 	%fd18, %fd17, %fd14, %fd14;
	mul.f64 	%fd19, %fd12, %fd18;
	fma.rn.f64 	%fd20, %fd12, %fd18, %fd19;
	mul.f64 	%fd21, %fd20, %fd20;
	fma.rn.f64 	%fd22, %fd21, 0d3EB0F5FF7D2CAFE2, 0d3ED0F5D241AD3B5A;
	fma.rn.f64 	%fd23, %fd22, %fd21, 0d3EF3B20A75488A3F;
	fma.rn.f64 	%fd24, %fd23, %fd21, 0d3F1745CDE4FAECD5;
	fma.rn.f64 	%fd25, %fd24, %fd21, 0d3F3C71C7258A578B;
	fma.rn.f64 	%fd26, %fd25, %fd21, 0d3F6249249242B910;
	fma.rn.f64 	%fd27, %fd26, %fd21, 0d3F89999999999DFB;
	sub.f64 	%fd28, %fd12, %fd20;
	add.f64 	%fd29, %fd28, %fd28;
	neg.f64 	%fd30, %fd20;
	fma.rn.f64 	%fd31, %fd30, %fd12, %fd29;
	mul.f64 	%fd32, %fd18, %fd31;
	fma.rn.f64 	%fd33, %fd21, %fd27, 0d3FB5555555555555;
	mov.f64 	%fd34, 0d3FB5555555555555;
	sub.f64 	%fd35, %fd34, %fd33;
	fma.rn.f64 	%fd36, %fd21, %fd27, %fd35;
	add.f64 	%fd37, %fd36, 0dBC46A4CB00B9E7B0;
	add.f64 	%fd38, %fd33, %fd37;
	sub.f64 	%fd39, %fd33, %fd38;
	add.f64 	%fd40, %fd37, %fd39;
	mul.rn.f64 	%fd41, %fd20, %fd20;
	neg.f64 	%fd42, %fd41;
	fma.rn.f64 	%fd43, %fd20, %fd20, %fd42;
	{
	.reg .b32 %temp; 
	mov.b64 	{%r22, %temp}, %fd32;
	}
	{
	.reg .b32 %temp; 
	mov.b64 	{%temp, %r23}, %fd32;
	}
	add.s32 	%r24, %r23, 1048576;
	mov.b64 	%fd44, {%r22, %r24};
	fma.rn.f64 	%fd45, %fd20, %fd44, %fd43;
	mul.rn.f64 	%fd46, %fd41, %fd20;
	neg.f64 	%fd47, %fd46;
	fma.rn.f64 	%fd48, %fd41, %fd20, %fd47;
	fma.rn.f64 	%fd49, %fd41, %fd32, %fd48;
	fma.rn.f64 	%fd50, %fd45, %fd20, %fd49;
	mul.rn.f64 	%fd51, %fd38, %fd46;
	neg.f64 	%fd52, %fd51;
	fma.rn.f64 	%fd53, %fd38, %fd46, %fd52;
	fma.rn.f64 	%fd54, %fd38, %fd50, %fd53;
	fma.rn.f64 	%fd55, %fd40, %fd46, %fd54;
	add.f64 	%fd56, %fd51, %fd55;
	sub.f64 	%fd57, %fd51, %fd56;
	add.f64 	%fd58, %fd55, %fd57;
	add.f64 	%fd59, %fd20, %fd56;
	sub.f64 	%fd60, %fd20, %fd59;
	add.f64 	%fd61, %fd56, %fd60;
	add.f64 	%fd62, %fd58, %fd61;
	add.f64 	%fd63, %fd32, %fd62;
	add.f64 	%fd64, %fd59, %fd63;
	sub.f64 	%fd65, %fd59, %fd64;
	add.f64 	%fd66, %fd63, %fd65;
	xor.b32  	%r25, %r48, -2147483648;
	mov.b32 	%r26, 1127219200;
	mov.b64 	%fd67, {%r25, %r26};
	mov.b32 	%r27, -2147483648;
	mov.b64 	%fd68, {%r27, %r26};
	sub.f64 	%fd69, %fd67, %fd68;
	fma.rn.f64 	%fd70, %fd69, 0d3FE62E42FEFA39EF, %fd64;
	fma.rn.f64 	%fd71, %fd69, 0dBFE62E42FEFA39EF, %fd70;
	sub.f64 	%fd72, %fd71, %fd64;
	sub.f64 	%fd73, %fd66, %fd72;
	fma.rn.f64 	%fd74, %fd69, 0d3C7ABC9E3B39803F, %fd73;
	add.f64 	%fd75, %fd70, %fd74;
	sub.f64 	%fd76, %fd70, %fd75;
	add.f64 	%fd77, %fd74, %fd76;
	mov.f64 	%fd78, 0d3FF8000000000000;
	{
	.reg .b32 %temp; 
	mov.b64 	{%temp, %r28}, %fd78;
	}
	{
	.reg .b32 %temp; 
	mov.b64 	{%r29, %temp}, %fd78;
	}
	shl.b32 	%r30, %r28, 1;
	setp.gt.u32 	%p3, %r30, -33554433;
	and.b32  	%r31, %r28, -15728641;
	selp.b32 	%r32, %r31, %r28, %p3;
	mov.b64 	%fd79, {%r29, %r32};
	mul.rn.f64 	%fd80, %fd75, %fd79;
	neg.f64 	%fd81, %fd80;
	fma.rn.f64 	%fd82, %fd75, %fd79, %fd81;
	fma.rn.f64 	%fd83, %fd77, %fd79, %fd82;
	add.f64 	%fd4, %fd80, %fd83;
	sub.f64 	%fd84, %fd80, %fd4;
	add.f64 	%fd5, %fd83, %fd84;
	fma.rn.f64 	%fd85, %fd4, 0d3FF71547652B82FE, 0d4338000000000000;
	{
	.reg .b32 %temp; 
	mov.b64 	{%r13, %temp}, %fd85;
	}
	mov.f64 	%fd86, 0dC338000000000000;
	add.rn.f64 	%fd87, %fd85, %fd86;
	fma.rn.f64 	%fd88, %fd87, 0dBFE62E42FEFA39EF, %fd4;
	fma.rn.f64 	%fd89, %fd87, 0dBC7ABC9E3B39803F, %fd88;
	fma.rn.f64 	%fd90, %fd89, 0d3E5ADE1569CE2BDF, 0d3E928AF3FCA213EA;
	fma.rn.f64 	%fd91, %fd90, %fd89, 0d3EC71DEE62401315;
	fma.rn.f64 	%fd92, %fd91, %fd89, 0d3EFA01997C89EB71;
	fma.rn.f64 	%fd93, %fd92, %fd89, 0d3F2A01A014761F65;
	fma.rn.f64 	%fd94, %fd93, %fd89, 0d3F56C16C1852B7AF;
	fma.rn.f64 	%fd95, %fd94, %fd89, 0d3F81111111122322;
	fma.rn.f64 	%fd96, %fd95, %fd89, 0d3FA55555555502A1;
	fma.rn.f64 	%fd97, %fd96, %fd89, 0d3FC5555555555511;
	fma.rn.f64 	%fd98, %fd97, %fd89, 0d3FE000000000000B;
	fma.rn.f64 	%fd99, %fd98, %fd89, 0d3FF0000000000000;
	fma.rn.f64 	%fd100, %fd99, %fd89, 0d3FF0000000000000;
	{
	.reg .b32 %temp; 
	mov.b64 	{%r14, %temp}, %fd100;
	}
	{
	.reg .b32 %temp; 
	mov.b64 	{%temp, %r15}, %fd100;
	}
	shl.b32 	%r33, %r13, 20;
	add.s32 	%r34, %r33, %r15;
	mov.b64 	%fd108, {%r14, %r34};
	{
	.reg .b32 %temp; 
	mov.b64 	{%temp, %r35}, %fd4;
	}
	mov.b32 	%f2, %r35;
	abs.f32 	%f1, %f2;
	setp.lt.f32 	%p4, %f1, 0f4086232B;
	@%p4 bra 	$L__BB6_7;
	setp.lt.f64 	%p5, %fd4, 0d0000000000000000;
	add.f64 	%fd101, %fd4, 0d7FF0000000000000;
	selp.f64 	%fd108, 0d0000000000000000, %fd101, %p5;
	setp.geu.f32 	%p6, %f1, 0f40874800;
	@%p6 bra 	$L__BB6_7;
	shr.u32 	%r36, %r13, 31;
	add.s32 	%r37, %r13, %r36;
	shr.s32 	%r38, %r37, 1;
	shl.b32 	%r39, %r38, 20;
	add.s32 	%r40, %r15, %r39;
	mov.b64 	%fd102, {%r14, %r40};
	sub.s32 	%r41, %r13, %r38;
	shl.b32 	%r42, %r41, 20;
	add.s32 	%r43, %r42, 1072693248;
	mov.b32 	%r44, 0;
	mov.b64 	%fd103, {%r44, %r43};
	mul.f64 	%fd108, %fd103, %fd102;
$L__BB6_7:
	abs.f64 	%fd104, %fd108;
	setp.eq.f64 	%p7, %fd104, 0d7FF0000000000000;
	fma.rn.f64 	%fd105, %fd108, %fd5, %fd108;
	selp.f64 	%fd106, %fd108, %fd105, %p7;
	st.param.f64 	[func_retval0], %fd106;
	ret;

}


// ===== COMPILED SASS (sm_100) =====

	.target	sm_100

	.elftype	@"ET_EXEC"


//--------------------- .note.nv.tkinfo           --------------------------
	.section	.note.nv.tkinfo,"",@"SHT_NOTE"
	.sectionflags	@"SHF_NOTE_NV_TKINFO"
	.tkinfo
        /*0018*/ 	.word	0x00000002
        /*0030*/ 	.string	""
        /*0030*/ 	.string	"ptxas"
        /*0030*/ 	.string	"Cuda compilation tools, release 13.0, V13.0.88"
        /*0030*/ 	.string	"Build cuda_13.0.r13.0/compiler.36424714_0"
        /*0030*/ 	.string	"-arch sm_100 -m 64 "



//--------------------- .note.nv.cuinfo           --------------------------
	.section	.note.nv.cuinfo,"",@"SHT_NOTE"
	.sectionflags	@"SHF_NOTE_NV_CUINFO"
        /*0018*/ 	.short	0x0002
        /*001a*/ 	.short	0x0064
        /*001c*/ 	.short	0x0082
	.zero		2


//--------------------- .nv.info                  --------------------------
	.section	.nv.info,"",@"SHT_CUDA_INFO"
	.align	4


	//----- nvinfo : EIATTR_REGCOUNT
	.align		4
        /*0000*/ 	.byte	0x04, 0x2f
        /*0002*/ 	.short	(.L_7 - .L_6)
	.align		4
.L_6:
        /*0004*/ 	.word	index@(_Z13calculate_miniiPdS_S_)
        /*0008*/ 	.word	0x00000014


	//----- nvinfo : EIATTR_FRAME_SIZE
	.align		4
.L_7:
        /*000c*/ 	.byte	0x04, 0x11
        /*000e*/ 	.short	(.L_9 - .L_8)
	.align		4
.L_8:
        /*0010*/ 	.word	index@($__internal_3_$__cuda_sm20_dsqrt_rn_f64_mediumpath_v1)
        /*0014*/ 	.word	0x00000000


	//----- nvinfo : EIATTR_FRAME_SIZE
	.align		4
.L_9:
        /*0018*/ 	.byte	0x04, 0x11
        /*001a*/ 	.short	(.L_11 - .L_10)
	.align		4
.L_10:
        /*001c*/ 	.word	index@(_Z13calculate_miniiPdS_S_)
        /*0020*/ 	.word	0x00000000


	//----- nvinfo : EIATTR_REGCOUNT
	.align		4
.L_11:
        /*0024*/ 	.byte	0x04, 0x2f
        /*0026*/ 	.short	(.L_13 - .L_12)
	.align		4
.L_12:
        /*0028*/ 	.word	index@(_Z25calculate_missle_distanceiiPdS_S_)
        /*002c*/ 	.word	0x00000012


	//----- nvinfo : EIATTR_FRAME_SIZE
	.align		4
.L_13:
        /*0030*/ 	.byte	0x04, 0x11
        /*0032*/ 	.short	(.L_15 - .L_14)
	.align		4
.L_14:
        /*0034*/ 	.word	index@($__internal_2_$__cuda_sm20_dsqrt_rn_f64_mediumpath_v1)
        /*0038*/ 	.word	0x00000000


	//----- nvinfo : EIATTR_FRAME_SIZE
	.align		4
.L_15:
        /*003c*/ 	.byte	0x04, 0x11
        /*003e*/ 	.short	(.L_17 - .L_16)
	.align		4
.L_16:
        /*0040*/ 	.word	index@(_Z25calculate_missle_distanceiiPdS_S_)
        /*0044*/ 	.word	0x00000000


	//----- nvinfo : EIATTR_REGCOUNT
	.align		4
.L_17:
        /*0048*/ 	.byte	0x04, 0x2f
        /*004a*/ 	.short	(.L_19 - .L_18)
	.align		4
.L_18:
        /*004c*/ 	.word	index@(_Z13calculate_hitiiPdS_S_)
        /*0050*/ 	.word	0x00000018


	//----- nvinfo : EIATTR_FRAME_SIZE
	.align		4
.L_19:
        /*0054*/ 	.byte	0x04, 0x11
        /*0056*/ 	.short	(.L_21 - .L_20)
	.align		4
.L_20:
        /*0058*/ 	.word	index@($__internal_1_$__cuda_sm20_dsqrt_rn_f64_mediumpath_v1)
        /*005c*/ 	.word	0x00000000


	//----- nvinfo : EIATTR_FRAME_SIZE
	.align		4
.L_21:
        /*0060*/ 	.byte	0x04, 0x11
        /*0062*/ 	.short	(.L_23 - .L_22)
	.align		4
.L_22:
        /*0064*/ 	.word	index@(_Z13calculate_hitiiPdS_S_)
        /*0068*/ 	.word	0x00000000


	//----- nvinfo : EIATTR_REGCOUNT
	.align		4
.L_23:
        /*006c*/ 	.byte	0x04, 0x2f
        /*006e*/ 	.short	(.L_25 - .L_24)
	.align		4
.L_24:
        /*0070*/ 	.word	index@(_Z8set_massPdPii)
        /*0074*/ 	.word	0x0000000c


	//----- nvinfo : EIATTR_FRAME_SIZE
	.align		4
.L_25:
        /*0078*/ 	.byte	0x04, 0x11
        /*007a*/ 	.short	(.L_27 - .L_26)
	.align		4
.L_26:
        /*007c*/ 	.word	index@(_Z8set_massPdPii)
        /*0080*/ 	.word	0x00000000


	//----- nvinfo : EIATTR_REGCOUNT
	.align		4
.L_27:
        /*0084*/ 	.byte	0x04, 0x2f
        /*0086*/ 	.short	(.L_29 - .L_28)
	.align		4
.L_28:
        /*0088*/ 	.word	index@(_Z8run_stepiiPdS_S_S_S_S_S_PiS_S_S_)
        /*008c*/ 	.word	0x00000038


	//----- nvinfo : EIATTR_FRAME_SIZE
	.align		4
.L_29:
        /*0090*/ 	.byte	0x04, 0x11
        /*0092*/ 	.short	(.L_31 - .L_30)
	.align		4
.L_30:
        /*0094*/ 	.word	index@($_Z8run_stepiiPdS_S_S_S_S_S_PiS_S_S_$__internal_trig_reduction_slowpathd)
        /*0098*/ 	.word	0x00000028


	//----- nvinfo : EIATTR_FRAME_SIZE
	.align		4
.L_31:
        /*009c*/ 	.byte	0x04, 0x11
        /*009e*/ 	.short	(.L_33 - .L_32)
	.align		4
.L_32:
        /*00a0*/ 	.word	index@($_Z8run_stepiiPdS_S_S_S_S_S_PiS_S_S_$__internal_accurate_pow)
        /*00a4*/ 	.word	0x00000028


	//----- nvinfo : EIATTR_FRAME_SIZE
	.align		4
.L_33:
        /*00a8*/ 	.byte	0x04, 0x11
        /*00aa*/ 	.short	(.L_35 - .L_34)
	.align		4
.L_34:
        /*00ac*/ 	.word	index@($__internal_0_$__cuda_sm20_div_rn_f64_full)
        /*00b0*/ 	.word	0x00000028


	//----- nvinfo : EIATTR_FRAME_SIZE
	.align		4
.L_35:
        /*00b4*/ 	.byte	0x04, 0x11
        /*00b6*/ 	.short	(.L_37 - .L_36)
	.align		4
.L_36:
        /*00b8*/ 	.word	index@(_Z8run_stepiiPdS_S_S_S_S_S_PiS_S_S_)
        /*00bc*/ 	.word	0x00000028


	//----- nvinfo : EIATTR_MIN_STACK_SIZE
	.align		4
.L_37:
        /*00c0*/ 	.byte	0x04, 0x12
        /*00c2*/ 	.short	(.L_39 - .L_38)
	.align		4
.L_38:
        /*00c4*/ 	.word	index@(_Z8run_stepiiPdS_S_S_S_S_S_PiS_S_S_)
        /*00c8*/ 	.word	0x00000028


	//----- nvinfo : EIATTR_MIN_STACK_SIZE
	.align		4
.L_39:
        /*00cc*/ 	.byte	0x04, 0x12
        /*00ce*/ 	.short	(.L_41 - .L_40)
	.align		4
.L_40:
        /*00d0*/ 	.word	index@(_Z8set_massPdPii)
        /*00d4*/ 	.word	0x00000000


	//----- nvinfo : EIATTR_MIN_STACK_SIZE
	.align		4
.L_41:
        /*00d8*/ 	.byte	0x04, 0x12
        /*00da*/ 	.short	(.L_43 - .L_42)
	.align		4
.L_42:
        /*00dc*/ 	.word	index@(_Z13calculate_hitiiPdS_S_)
        /*00e0*/ 	.word	0x00000000


	//----- nvinfo : EIATTR_MIN_STACK_SIZE
	.align		4
.L_43:
        /*00e4*/ 	.byte	0x04, 0x12
        /*00e6*/ 	.short	(.L_45 - .L_44)
	.align		4
.L_44:
        /*00e8*/ 	.word	index@(_Z25calculate_missle_distanceiiPdS_S_)
        /*00ec*/ 	.word	0x00000000


	//----- nvinfo : EIATTR_MIN_STACK_SIZE
	.align		4
.L_45:
        /*00f0*/ 	.byte	0x04, 0x12
        /*00f2*/ 	.short	(.L_47 - .L_46)
	.align		4
.L_46:
        /*00f4*/ 	.word	index@(_Z13calculate_miniiPdS_S_)
        /*00f8*/ 	.word	0x00000000
.L_47:


//--------------------- .nv.compat                --------------------------
	.section	.nv.compat,"",@"SHT_CUDA_COMPAT_INFO"
	.align	4
        /*0000*/ 	.byte	0x02, 0x09, 0x00, 0x00, 0x02, 0x02, 0x01, 0x00, 0x02, 0x05, 0x05, 0x00, 0x03, 0x07, 0x01, 0x01
        /*0010*/ 	.byte	0x02, 0x03, 0x00, 0x00, 0x02, 0x06, 0x01, 0x00, 0x04, 0x0b, 0x08, 0x00, 0x01, 0x00, 0x00, 0x00
        /*0020*/ 	.byte	0x00, 0x00, 0x00, 0x00


//--------------------- .nv.info._Z8run_stepiiPdS_S_S_S_S_S_PiS_S_S_ --------------------------
	.section	.nv.info._Z8run_stepiiPdS_S_S_S_S_S_PiS_S_S_,"",@"SHT_CUDA_INFO"
	.sectionflags	@""
	.align	4


	//----- nvinfo : EIATTR_CUDA_API_VERSION
	.align		4
        /*0000*/ 	.byte	0x04, 0x37
        /*0002*/ 	.short	(.L_49 - .L_48)
.L_48:
        /*0004*/ 	.word	0x00000082


	//----- nvinfo : EIATTR_KPARAM_INFO
	.align		4
.L_49:
        /*0008*/ 	.byte	0x04, 0x17
        /*000a*/ 	.short	(.L_51 - .L_50)
.L_50:
        /*000c*/ 	.word	0x00000000
        /*0010*/ 	.short	0x000c
        /*0012*/ 	.short	0x0058
        /*0014*/ 	.byte	0x00, 0xf5, 0x21, 0x00


	//----- nvinfo : EIATTR_KPARAM_INFO
	.align		4
.L_51:
        /*0018*/ 	.byte	0x04, 0x17
        /*001a*/ 	.short	(.L_53 - .L_52)
.L_52:
        /*001c*/ 	.word	0x00000000
        /*0020*/ 	.short	0x000b
        /*0022*/ 	.short	0x0050
        /*0024*/ 	.byte	0x00, 0xf5, 0x21, 0x00


	//----- nvinfo : EIATTR_KPARAM_INFO
	.align		4
.L_53:
        /*0028*/ 	.byte	0x04, 0x17
        /*002a*/ 	.short	(.L_55 - .L_54)
.L_54:
        /*002c*/ 	.word	0x00000000
        /*0030*/ 	.short	0x000a
        /*0032*/ 	.short	0x0048
        /*0034*/ 	.byte	0x00, 0xf5, 0x21, 0x00


	//----- nvinfo : EIATTR_KPARAM_INFO
	.align		4
.L_55:
        /*0038*/ 	.byte	0x04, 0x17
        /*003a*/ 	.short	(.L_57 - .L_56)
.L_56:
        /*003c*/ 	.word	0x00000000
        /*0040*/ 	.short	0x0009
        /*0042*/ 	.short	0x0040
        /*0044*/ 	.byte	0x00, 0xf5, 0x21, 0x00


	//----- nvinfo : EIATTR_KPARAM_INFO
	.align		4
.L_57:
        /*0048*/ 	.byte	0x04, 0x17
        /*004a*/ 	.short	(.L_59 - .L_58)
.L_58:
        /*004c*/ 	.word	0x00000000
        /*0050*/ 	.short	0x0008
        /*0052*/ 	.short	0x0038
        /*0054*/ 	.byte	0x00, 0xf5, 0x21, 0x00


	//----- nvinfo : EIATTR_KPARAM_INFO
	.align		4
.L_59:
        /*0058*/ 	.byte	0x04, 0x17
        /*005a*/ 	.short	(.L_61 - .L_60)
.L_60:
        /*005c*/ 	.word	0x00000000
        /*0060*/ 	.short	0x0007
        /*0062*/ 	.short	0x0030
        /*0064*/ 	.byte	0x00, 0xf5, 0x21, 0x00


	//----- nvinfo : EIATTR_KPARAM_INFO
	.align		4
.L_61:
        /*0068*/ 	.byte	0x04, 0x17
        /*006a*/ 	.short	(.L_63 - .L_62)
.L_62:
        /*006c*/ 	.word	0x00000000
        /*0070*/ 	.short	0x0006
        /*0072*/ 	.short	0x0028
        /*0074*/ 	.byte	0x00, 0xf5, 0x21, 0x00


	//----- nvinfo : EIATTR_KPARAM_INFO
	.align		4
.L_63:
        /*0078*/ 	.byte	0x04, 0x17
        /*007a*/ 	.short	(.L_65 - .L_64)
.L_64:
        /*007c*/ 	.word	0x00000000
        /*0080*/ 	.short	0x0005
        /*0082*/ 	.short	0x0020
        /*0084*/ 	.byte	0x00, 0xf5, 0x21, 0x00


	//----- nvinfo : EIATTR_KPARAM_INFO
	.align		4
.L_65:
        /*0088*/ 	.byte	0x04, 0x17
        /*008a*/ 	.short	(.L_67 - .L_66)
.L_66:
        /*008c*/ 	.word	0x00000000
        /*0090*/ 	.short	0x0004
        /*0092*/ 	.short	0x0018
        /*0094*/ 	.byte	0x00, 0xf5, 0x21, 0x00


	//----- nvinfo : EIATTR_KPARAM_INFO
	.align		4
.L_67:
        /*0098*/ 	.byte	0x04, 0x17
        /*009a*/ 	.short	(.L_69 - .L_68)
.L_68:
        /*009c*/ 	.word	0x00000000
        /*00a0*/ 	.short	0x0003
        /*00a2*/ 	.short	0x0010
        /*00a4*/ 	.byte	0x00, 0xf5, 0x21, 0x00


	//----- nvinfo : EIATTR_KPARAM_INFO
	.align		4
.L_69:
        /*00a8*/ 	.byte	0x04, 0x17
        /*00aa*/ 	.short	(.L_71 - .L_70)
.L_70:
        /*00ac*/ 	.word	0x00000000
        /*00b0*/ 	.short	0x0002
        /*00b2*/ 	.short	0x0008
        /*00b4*/ 	.byte	0x00, 0xf5, 0x21, 0x00


	//----- nvinfo : EIATTR_KPARAM_INFO
	.align		4
.L_71:
        /*00b8*/ 	.byte	0x04, 0x17
        /*00ba*/ 	.short	(.L_73 - .L_72)
.L_72:
        /*00bc*/ 	.word	0x00000000
        /*00c0*/ 	.short	0x0001
        /*00c2*/ 	.short	0x0004
        /*00c4*/ 	.byte	0x00, 0xf0, 0x11, 0x00


	//----- nvinfo : EIATTR_KPARAM_INFO
	.align		4
.L_73:
        /*00c8*/ 	.byte	0x04, 0x17
        /*00ca*/ 	.short	(.L_75 - .L_74)
.L_74:
        /*00cc*/ 	.word	0x00000000
        /*00d0*/ 	.short	0x0000
        /*00d2*/ 	.short	0x0000
        /*00d4*/ 	.byte	0x00, 0xf0, 0x11, 0x00


	//----- nvinfo : EIATTR_SPARSE_MMA_MASK
	.align		4
.L_75:
        /*00d8*/ 	.byte	0x03, 0x50
        /*00da*/ 	.short	0x0000


	//----- nvinfo : EIATTR_MAXREG_COUNT
	.align		4
        /*00dc*/ 	.byte	0x03, 0x1b
        /*00de*/ 	.short	0x00ff


	//----- nvinfo : EIATTR_NUM_BARRIERS
	.align		4
        /*00e0*/ 	.byte	0x02, 0x4c
        /*00e2*/ 	.byte	0x01
	.zero		1


	//----- nvinfo : EIATTR_MERCURY_ISA_VERSION
	.align		4
        /*00e4*/ 	.byte	0x03, 0x5f
        /*00e6*/ 	.short	0x0101


	//----- nvinfo : EIATTR_VRC_CTA_INIT_COUNT
	.align		4
        /*00e8*/ 	.byte	0x02, 0x4a
	.zero		1
	.zero		1


	//----- nvinfo : EIATTR_EXIT_INSTR_OFFSETS
	.align		4
        /*00ec*/ 	.byte	0x04, 0x1c
        /*00ee*/ 	.short	(.L_77 - .L_76)


	//   ....[0]....
.L_76:
        /*00f0*/ 	.word	0x00001f70


	//   ....[1]....
        /*00f4*/ 	.word	0x00002350


	//   ....[2]....
        /*00f8*/ 	.word	0x00002870


	//----- nvinfo : EIATTR_CRS_STACK_SIZE
	.align		4
.L_77:
        /*00fc*/ 	.byte	0x04, 0x1e
        /*00fe*/ 	.short	(.L_79 - .L_78)
.L_78:
        /*0100*/ 	.word	0x00000000


	//----- nvinfo : EIATTR_CBANK_PARAM_SIZE
	.align		4
.L_79:
        /*0104*/ 	.byte	0x03, 0x19
        /*0106*/ 	.short	0x0060


	//----- nvinfo : EIATTR_PARAM_CBANK
	.align		4
        /*0108*/ 	.byte	0x04, 0x0a
        /*010a*/ 	.short	(.L_81 - .L_80)
	.align		4
.L_80:
        /*010c*/ 	.word	index@(.nv.constant0._Z8run_stepiiPdS_S_S_S_S_S_PiS_S_S_)
        /*0110*/ 	.short	0x0380
        /*0112*/ 	.short	0x0060


	//----- nvinfo : EIATTR_SW_WAR
	.align		4
.L_81:
        /*0114*/ 	.byte	0x04, 0x36
        /*0116*/ 	.short	(.L_83 - .L_82)
.L_82:
        /*0118*/ 	.word	0x00000008
.L_83:


//--------------------- .nv.info._Z8set_massPdPii --------------------------
	.section	.nv.info._Z8set_massPdPii,"",@"SHT_CUDA_INFO"
	.sectionflags	@""
	.align	4


	//----- nvinfo : EIATTR_CUDA_API_VERSION
	.align		4
        /*0000*/ 	.byte	0x04, 0x37
        /*0002*/ 	.short	(.L_85 - .L_84)
.L_84:
        /*0004*/ 	.word	0x00000082


	//----- nvinfo : EIATTR_KPARAM_INFO
	.align		4
.L_85:
        /*0008*/ 	.byte	0x04, 0x17
        /*000a*/ 	.short	(.L_87 - .L_86)
.L_86:
        /*000c*/ 	.word	0x00000000
        /*0010*/ 	.short	0x0002
        /*0012*/ 	.short	0x0010
        /*0014*/ 	.byte	0x00, 0xf0, 0x11, 0x00


	//----- nvinfo : EIATTR_KPARAM_INFO
	.align		4
.L_87:
        /*0018*/ 	.byte	0x04, 0x17
        /*001a*/ 	.short	(.L_89 - .L_88)
.L_88:
        /*001c*/ 	.word	0x00000000
        /*0020*/ 	.short	0x0001
        /*0022*/ 	.short	0x0008
        /*0024*/ 	.byte	0x00, 0xf5, 0x21, 0x00


	//----- nvinfo : EIATTR_KPARAM_INFO
	.align		4
.L_89:
        /*0028*/ 	.byte	0x04, 0x17
        /*002a*/ 	.short	(.L_91 - .L_90)
.L_90:
        /*002c*/ 	.word	0x00000000
        /*0030*/ 	.short	0x0000
        /*0032*/ 	.short	0x0000
        /*0034*/ 	.byte	0x00, 0xf5, 0x21, 0x00


	//----- nvinfo : EIATTR_SPARSE_MMA_MASK
	.align		4
.L_91:
        /*0038*/ 	.byte	0x03, 0x50
        /*003a*/ 	.short	0x0000


	//----- nvinfo : EIATTR_MAXREG_COUNT
	.align		4
        /*003c*/ 	.byte	0x03, 0x1b
        /*003e*/ 	.short	0x00ff


	//----- nvinfo : EIATTR_MERCURY_ISA_VERSION
	.align		4
        /*0040*/ 	.byte	0x03, 0x5f
        /*0042*/ 	.short	0x0101


	//----- nvinfo : EIATTR_VRC_CTA_INIT_COUNT
	.align		4
        /*0044*/ 	.byte	0x02, 0x4a
	.zero		1
	.zero		1


	//----- nvinfo : EIATTR_EXIT_INSTR_OFFSETS
	.align		4
        /*0048*/ 	.byte	0x04, 0x1c
        /*004a*/ 	.short	(.L_93 - .L_92)


	//   ....[0]....
.L_92:
        /*004c*/ 	.word	0x00000070


	//   ....[1]....
        /*0050*/ 	.word	0x00000160


	//----- nvinfo : EIATTR_CRS_STACK_SIZE
	.align		4
.L_93:
        /*0054*/ 	.byte	0x04, 0x1e
        /*0056*/ 	.short	(.L_95 - .L_94)
.L_94:
        /*0058*/ 	.word	0x00000000


	//----- nvinfo : EIATTR_CBANK_PARAM_SIZE
	.align		4
.L_95:
        /*005c*/ 	.byte	0x03, 0x19
        /*005e*/ 	.short	0x0014


	//----- nvinfo : EIATTR_PARAM_CBANK
	.align		4
        /*0060*/ 	.byte	0x04, 0x0a
        /*0062*/ 	.short	(.L_97 - .L_96)
	.align		4
.L_96:
        /*0064*/ 	.word	index@(.nv.constant0._Z8set_massPdPii)
        /*0068*/ 	.short	0x0380
        /*006a*/ 	.short	0x0014


	//----- nvinfo : EIATTR_SW_WAR
	.align		4
.L_97:
        /*006c*/ 	.byte	0x04, 0x36
        /*006e*/ 	.short	(.L_99 - .L_98)
.L_98:
        /*0070*/ 	.word	0x00000008
.L_99:


//--------------------- .nv.info._Z13calculate_hitiiPdS_S_ --------------------------
	.section	.nv.info._Z13calculate_hitiiPdS_S_,"",@"SHT_CUDA_INFO"
	.sectionflags	@""
	.align	4


	//----- nvinfo : EIATTR_CUDA_API_VERSION
	.align		4
        /*0000*/ 	.byte	0x04, 0x37
        /*0002*/ 	.short	(.L_101 - .L_100)
.L_100:
        /*0004*/ 	.word	0x00000082


	//----- nvinfo : EIATTR_KPARAM_INFO
	.align		4
.L_101:
        /*0008*/ 	.byte	0x04, 0x17
        /*000a*/ 	.short	(.L_103 - .L_102)
.L_102:
        /*000c*/ 	.word	0x00000000
        /*0010*/ 	.short	0x0004
        /*0012*/ 	.short	0x0018
        /*0014*/ 	.byte	0x00, 0xf5, 0x21, 0x00


	//----- nvinfo : EIATTR_KPARAM_INFO
	.align		4
.L_103:
        /*0018*/ 	.byte	0x04, 0x17
        /*001a*/ 	.short	(.L_105 - .L_104)
.L_104:
        /*001c*/ 	.word	0x00000000
        /*0020*/ 	.short	0x0003
        /*0022*/ 	.short	0x0010
        /*0024*/ 	.byte	0x00, 0xf5, 0x21, 0x00


	//----- nvinfo : EIATTR_KPARAM_INFO
	.align		4
.L_105:
        /*0028*/ 	.byte	0x04, 0x17
        /*002a*/ 	.short	(.L_107 - .L_106)
.L_106:
        /*002c*/ 	.word	0x00000000
        /*0030*/ 	.short	0x0002
        /*0032*/ 	.short	0x0008
        /*0034*/ 	.byte	0x00, 0xf5, 0x21, 0x00


	//----- nvinfo : EIATTR_KPARAM_INFO
	.align		4
.L_107:
        /*0038*/ 	.byte	0x04, 0x17
        /*003a*/ 	.short	(.L_109 - .L_108)
.L_108:
        /*003c*/ 	.word	0x00000000
        /*0040*/ 	.short	0x0001
        /*0042*/ 	.short	0x0004
        /*0044*/ 	.byte	0x00, 0xf0, 0x11, 0x00


	//----- nvinfo : EIATTR_KPARAM_INFO
	.align		4
.L_109:
        /*0048*/ 	.byte	0x04, 0x17
        /*004a*/ 	.short	(.L_111 - .L_110)
.L_110:
        /*004c*/ 	.word	0x00000000
        /*0050*/ 	.short	0x0000
        /*0052*/ 	.short	0x0000
        /*0054*/ 	.byte	0x00, 0xf0, 0x11, 0x00


	//----- nvinfo : EIATTR_SPARSE_MMA_MASK
	.align		4
.L_111:
        /*0058*/ 	.byte	0x03, 0x50
        /*005a*/ 	.short	0x0000


	//----- nvinfo : EIATTR_MAXREG_COUNT
	.align		4
        /*005c*/ 	.byte	0x03, 0x1b
        /*005e*/ 	.short	0x00ff


	//----- nvinfo : EIATTR_EXTERNS
	.align		4
        /*0060*/ 	.byte	0x04, 0x0f
        /*0062*/ 	.short	(.L_113 - .L_112)


	//   ....[0]....
	.align		4
.L_112:
        /*0064*/ 	.word	index@(vprintf)


	//----- nvinfo : EIATTR_MERCURY_ISA_VERSION
	.align		4
.L_113:
        /*0068*/ 	.byte	0x03, 0x5f
        /*006a*/ 	.short	0x0101


	//----- nvinfo : EIATTR_VRC_CTA_INIT_COUNT
	.align		4
        /*006c*/ 	.byte	0x02, 0x4a
	.zero		1
	.zero		1


	//----- nvinfo : EIATTR_SYSCALL_OFFSETS
	.align		4
        /*0070*/ 	.byte	0x04, 0x46
        /*0072*/ 	.short	(.L_115 - .L_114)


	//   ....[0]....
.L_114:
        /*0074*/ 	.word	0x00000360


	//----- nvinfo : EIATTR_EXIT_INSTR_OFFSETS
	.align		4
.L_115:
        /*0078*/ 	.byte	0x04, 0x1c
        /*007a*/ 	.short	(.L_117 - .L_116)


	//   ....[0]....
.L_116:
        /*007c*/ 	.word	0x000002b0


	//   ....[1]....
        /*0080*/ 	.word	0x00000370


	//----- nvinfo : EIATTR_CRS_STACK_SIZE
	.align		4
.L_117:
        /*0084*/ 	.byte	0x04, 0x1e
        /*0086*/ 	.short	(.L_119 - .L_118)
.L_118:
        /*0088*/ 	.word	0x00000000


	//----- nvinfo : EIATTR_CBANK_PARAM_SIZE
	.align		4
.L_119:
        /*008c*/ 	.byte	0x03, 0x19
        /*008e*/ 	.short	0x0020


	//----- nvinfo : EIATTR_PARAM_CBANK
	.align		4
        /*0090*/ 	.byte	0x04, 0x0a
        /*0092*/ 	.short	(.L_121 - .L_120)
	.align		4
.L_120:
        /*0094*/ 	.word	index@(.nv.constant0._Z13calculate_hitiiPdS_S_)
        /*0098*/ 	.short	0x0380
        /*009a*/ 	.short	0x0020


	//----- nvinfo : EIATTR_SW_WAR
	.align		4
.L_121:
        /*009c*/ 	.byte	0x04, 0x36
        /*009e*/ 	.short	(.L_123 - .L_122)
.L_122:
        /*00a0*/ 	.word	0x00000008
.L_123:


//--------------------- .nv.info._Z25calculate_missle_distanceiiPdS_S_ --------------------------
	.section	.nv.info._Z25calculate_missle_distanceiiPdS_S_,"",@"SHT_CUDA_INFO"
	.sectionflags	@""
	.align	4


	//----- nvinfo : EIATTR_CUDA_API_VERSION
	.align		4
        /*0000*/ 	.byte	0x04, 0x37
        /*0002*/ 	.short	(.L_125 - .L_124)
.L_124:
        /*0004*/ 	.word	0x00000082


	//----- nvinfo : EIATTR_KPARAM_INFO
	.align		4
.L_125:
        /*0008*/ 	.byte	0x04, 0x17
        /*000a*/ 	.short	(.L_127 - .L_126)
.L_126:
        /*000c*/ 	.word	0x00000000
        /*0010*/ 	.short	0x0004
        /*0012*/ 	.short	0x0018
        /*0014*/ 	.byte	0x00, 0xf5, 0x21, 0x00


	//----- nvinfo : EIATTR_KPARAM_INFO
	.align		4
.L_127:
        /*0018*/ 	.byte	0x04, 0x17
        /*001a*/ 	.short	(.L_129 - .L_128)
.L_128:
        /*001c*/ 	.word	0x00000000
        /*0020*/ 	.short	0x0003
        /*0022*/ 	.short	0x0010
        /*0024*/ 	.byte	0x00, 0xf5, 0x21, 0x00


	//----- nvinfo : EIATTR_KPARAM_INFO
	.align		4
.L_129:
        /*0028*/ 	.byte	0x04, 0x17
        /*002a*/ 	.short	(.L_131 - .L_130)
.L_130:
        /*002c*/ 	.word	0x00000000
        /*0030*/ 	.short	0x0002
        /*0032*/ 	.short	0x0008
        /*0034*/ 	.byte	0x00, 0xf5, 0x21, 0x00


	//----- nvinfo : EIATTR_KPARAM_INFO
	.align		4
.L_131:
        /*0038*/ 	.byte	0x04, 0x17
        /*003a*/ 	.short	(.L_133 - .L_132)
.L_132:
        /*003c*/ 	.word	0x00000000
        /*0040*/ 	.short	0x0001
        /*0042*/ 	.short	0x0004
        /*0044*/ 	.byte	0x00, 0xf0, 0x11, 0x00


	//----- nvinfo : EIATTR_KPARAM_INFO
	.align		4
.L_133:
        /*0048*/ 	.byte	0x04, 0x17
        /*004a*/ 	.short	(.L_135 - .L_134)
.L_134:
        /*004c*/ 	.word	0x00000000
        /*0050*/ 	.short	0x0000
        /*0052*/ 	.short	0x0000
        /*0054*/ 	.byte	0x00, 0xf0, 0x11, 0x00


	//----- nvinfo : EIATTR_SPARSE_MMA_MASK
	.align		4
.L_135:
        /*0058*/ 	.byte	0x03, 0x50
        /*005a*/ 	.short	0x0000


	//----- nvinfo : EIATTR_MAXREG_COUNT
	.align		4
        /*005c*/ 	.byte	0x03, 0x1b
        /*005e*/ 	.short	0x00ff


	//----- nvinfo : EIATTR_MERCURY_ISA_VERSION
	.align		4
        /*0060*/ 	.byte	0x03, 0x5f
        /*0062*/ 	.short	0x0101


	//----- nvinfo : EIATTR_VRC_CTA_INIT_COUNT
	.align		4
        /*0064*/ 	.byte	0x02, 0x4a
	.zero		1
	.zero		1


	//----- nvinfo : EIATTR_EXIT_INSTR_OFFSETS
	.align		4
        /*0068*/ 	.byte	0x04, 0x1c
        /*006a*/ 	.short	(.L_137 - .L_136)


	//   ....[0]....
.L_136:
        /*006c*/ 	.word	0x000002c0


	//----- nvinfo : EIATTR_CRS_STACK_SIZE
	.align		4
.L_137:
        /*0070*/ 	.byte	0x04, 0x1e
        /*0072*/ 	.short	(.L_139 - .L_138)
.L_138:
        /*0074*/ 	.word	0x00000000


	//----- nvinfo : EIATTR_CBANK_PARAM_SIZE
	.align		4
.L_139:
        /*0078*/ 	.byte	0x03, 0x19
        /*007a*/ 	.short	0x0020


	//----- nvinfo : EIATTR_PARAM_CBANK
	.align		4
        /*007c*/ 	.byte	0x04, 0x0a
        /*007e*/ 	.short	(.L_141 - .L_140)
	.align		4
.L_140:
        /*0080*/ 	.word	index@(.nv.constant0._Z25calculate_missle_distanceiiPdS_S_)
        /*0084*/ 	.short	0x0380
        /*0086*/ 	.short	0x0020


	//----- nvinfo : EIATTR_SW_WAR
	.align		4
.L_141:
        /*0088*/ 	.byte	0x04, 0x36
        /*008a*/ 	.short	(.L_143 - .L_142)
.L_142:
        /*008c*/ 	.word	0x00000008
.L_143:


//--------------------- .nv.info._Z13calculate_miniiPdS_S_ --------------------------
	.section	.nv.info._Z13calculate_miniiPdS_S_,"",@"SHT_CUDA_INFO"
	.sectionflags	@""
	.align	4


	//----- nvinfo : EIATTR_CUDA_API_VERSION
	.align		4
        /*0000*/ 	.byte	0x04, 0x37
        /*0002*/ 	.short	(.L_145 - .L_144)
.L_144:
        /*0004*/ 	.word	0x00000082


	//----- nvinfo : EIATTR_KPARAM_INFO
	.align		4
.L_145:
        /*0008*/ 	.byte	0x04, 0x17
        /*000a*/ 	.short	(.L_147 - .L_146)
.L_146:
        /*000c*/ 	.word	0x00000000
        /*0010*/ 	.short	0x0004
        /*0012*/ 	.short	0x0018
        /*0014*/ 	.byte	0x00, 0xf5, 0x21, 0x00


	//----- nvinfo : EIATTR_KPARAM_INFO
	.align		4
.L_147:
        /*0018*/ 	.byte	0x04, 0x17
        /*001a*/ 	.short	(.L_149 - .L_148)
.L_148:
        /*001c*/ 	.word	0x00000000
        /*0020*/ 	.short	0x0003
        /*0022*/ 	.short	0x0010
        /*0024*/ 	.byte	0x00, 0xf5, 0x21, 0x00


	//----- nvinfo : EIATTR_KPARAM_INFO
	.align		4
.L_149:
        /*0028*/ 	.byte	0x04, 0x17
        /*002a*/ 	.short	(.L_151 - .L_150)
.L_150:
        /*002c*/ 	.word	0x00000000
        /*0030*/ 	.short	0x0002
        /*0032*/ 	.short	0x0008
        /*0034*/ 	.byte	0x00, 0xf5, 0x21, 0x00


	//----- nvinfo : EIATTR_KPARAM_INFO
	.align		4
.L_151:
        /*0038*/ 	.byte	0x04, 0x17
        /*003a*/ 	.short	(.L_153 - .L_152)
.L_152:
        /*003c*/ 	.word	0x00000000
        /*0040*/ 	.short	0x0001
        /*0042*/ 	.short	0x0004
        /*0044*/ 	.byte	0x00, 0xf0, 0x11, 0x00


	//----- nvinfo : EIATTR_KPARAM_INFO
	.align		4
.L_153:
        /*0048*/ 	.byte	0x04, 0x17
        /*004a*/ 	.short	(.L_155 - .L_154)
.L_154:
        /*004c*/ 	.word	0x00000000
        /*0050*/ 	.short	0x0000
        /*0052*/ 	.short	0x0000
        /*0054*/ 	.byte	0x00, 0xf0, 0x11, 0x00


	//----- nvinfo : EIATTR_SPARSE_MMA_MASK
	.align		4
.L_155:
        /*0058*/ 	.byte	0x03, 0x50
        /*005a*/ 	.short	0x0000


	//----- nvinfo : EIATTR_MAXREG_COUNT
	.align		4
        /*005c*/ 	.byte	0x03, 0x1b
        /*005e*/ 	.short	0x00ff


	//----- nvinfo : EIATTR_MERCURY_ISA_VERSION
	.align		4
        /*0060*/ 	.byte	0x03, 0x5f
        /*0062*/ 	.short	0x0101


	//----- nvinfo : EIATTR_VRC_CTA_INIT_COUNT
	.align		4
        /*0064*/ 	.byte	0x02, 0x4a
	.zero		1
	.zero		1


	//----- nvinfo : EIATTR_EXIT_INSTR_OFFSETS
	.align		4
        /*0068*/ 	.byte	0x04, 0x1c
        /*006a*/ 	.short	(.L_157 - .L_156)


	//   ....[0]....
.L_156:
        /*006c*/ 	.word	0x00000350


	//----- nvinfo : EIATTR_CRS_STACK_SIZE
	.align		4
.L_157:
        /*0070*/ 	.byte	0x04, 0x1e
        /*0072*/ 	.short	(.L_159 - .L_158)
.L_158:
        /*0074*/ 	.word	0x00000000


	//----- nvinfo : EIATTR_CBANK_PARAM_SIZE
	.align		4
.L_159:
        /*0078*/ 	.byte	0x03, 0x19
        /*007a*/ 	.short	0x0020


	//----- nvinfo : EIATTR_PARAM_CBANK
	.align		4
        /*007c*/ 	.byte	0x04, 0x0a
        /*007e*/ 	.short	(.L_161 - .L_160)
	.align		4
.L_160:
        /*0080*/ 	.word	index@(.nv.constant0._Z13calculate_miniiPdS_S_)
        /*0084*/ 	.short	0x0380
        /*0086*/ 	.short	0x0020


	//----- nvinfo : EIATTR_SW_WAR
	.align		4
.L_161:
        /*0088*/ 	.byte	0x04, 0x36
        /*008a*/ 	.short	(.L_163 - .L_162)
.L_162:
        /*008c*/ 	.word	0x00000008
.L_163:


//--------------------- .nv.callgraph             --------------------------
	.section	.nv.callgraph,"",@"SHT_CUDA_CALLGRAPH"
	.align	4
	.sectionentsize	8
	.align		4
        /*0000*/ 	.word	0x00000000
	.align		4
        /*0004*/ 	.word	0xffffffff
	.align		4
        /*0008*/ 	.word	index@(_Z13calculate_hitiiPdS_S_)
	.align		4
        /*000c*/ 	.word	index@(vprintf)
	.align		4
        /*0010*/ 	.word	0x00000000
	.align		4
        /*0014*/ 	.word	0xfffffffe
	.align		4
        /*0018*/ 	.word	0x00000000
	.align		4
        /*001c*/ 	.word	0xfffffffd
	.align		4
        /*0020*/ 	.word	0x00000000
	.align		4
        /*0024*/ 	.word	0xfffffffc


//--------------------- .nv.constant4             --------------------------
	.section	.nv.constant4,"a",@progbits
	.align	8
	.align		8
.nv.constant4:
        /*0000*/ 	.dword	min_dist_gpu
	.align		8
        /*0008*/ 	.dword	is_hit_gpu
	.align		8
        /*0010*/ 	.dword	target_distance_gpu
	.align		8
        /*0018*/ 	.dword	$str
	.align		8
        /*0020*/ 	.dword	__cudart_i2opi_d
	.align		8
        /*0028*/ 	.dword	__cudart_sin_cos_coeffs
	.align		8
        /*0030*/ 	.dword	vprintf


//--------------------- .text._Z8run_stepiiPdS_S_S_S_S_S_PiS_S_S_ --------------------------
	.section	.text._Z8run_stepiiPdS_S_S_S_S_S_PiS_S_S_,"ax",@progbits
	.align	128
        .global         _Z8run_stepiiPdS_S_S_S_S_S_PiS_S_S_
        .type           _Z8run_stepiiPdS_S_S_S_S_S_PiS_S_S_,@function
        .size           _Z8run_stepiiPdS_S_S_S_S_S_PiS_S_S_,(.L_x_70 - _Z8run_stepiiPdS_S_S_S_S_S_PiS_S_S_)
        .other          _Z8run_stepiiPdS_S_S_S_S_S_PiS_S_S_,@"STO_CUDA_ENTRY STV_DEFAULT"
_Z8run_stepiiPdS_S_S_S_S_S_PiS_S_S_:
.text._Z8run_stepiiPdS_S_S_S_S_S_PiS_S_S_:
[----:B------:R-:W0:Y:S01]  /*0000*/  LDC R1, c[0x0][0x37c] ;  /* 0x0000df00ff017b82 */ /* 0x000e220000000800 */
[----:B------:R-:W1:Y:S07]  /*0010*/  S2R R0, SR_TID.X ;  /* 0x0000000000007919 */ /* 0x000e6e0000002100 */
[----:B------:R-:W2:Y:S01]  /*0020*/  S2UR UR4, SR_CTAID.X ;  /* 0x00000000000479c3 */ /* 0x000ea20000002500 */
[----:B------:R-:W3:Y:S01]  /*0030*/  LDCU UR8, c[0x0][0x384] ;  /* 0x00007080ff0877ac */ /* 0x000ee20008000800 */
[----:B------:R-:W-:Y:S01]  /*0040*/  BSSY.RECONVERGENT B0, `(.L_x_0) ;  /* 0x000005a000007945 */ /* 0x000fe20003800200 */
[----:B0-----:R-:W-:Y:S01]  /*0050*/  VIADD R1, R1, 0xffffffd8 ;  /* 0xffffffd801017836 */ /* 0x001fe20000000000 */
[----:B------:R-:W0:Y:S04]  /*0060*/  LDCU.64 UR6, c[0x0][0x358] ;  /* 0x00006b00ff0677ac */ /* 0x000e280008000a00 */
[----:B------:R-:W1:Y:S01]  /*0070*/  LDC R5, c[0x0][0x360] ;  /* 0x0000d800ff057b82 */ /* 0x000e620000000800 */
[----:B------:R-:W4:Y:S01]  /*0080*/  LDCU UR5, c[0x0][0x370] ;  /* 0x00006e00ff0577ac */ /* 0x000f220008000800 */
[----:B---3--:R-:W-:-:S02]  /*0090*/  IMAD.U32 R11, RZ, RZ, UR8 ;  /* 0x00000008ff0b7e24 */ /* 0x008fc4000f8e00ff */
[----:B--2---:R-:W-:Y:S02]  /*00a0*/  IMAD.U32 R6, RZ, RZ, UR4 ;  /* 0x00000004ff067e24 */ /* 0x004fe4000f8e00ff */
[C---:B-1----:R-:W-:Y:S02]  /*00b0*/  IMAD R4, R5.reuse, UR4, R0 ;  /* 0x0000000405047c24 */ /* 0x042fe4000f8e0200 */
[----:B----4-:R-:W-:-:S03]  /*00c0*/  IMAD R7, R5, UR5, RZ ;  /* 0x0000000505077c24 */ /* 0x010fc6000f8e02ff */
[----:B------:R-:W-:-:S13]  /*00d0*/  ISETP.GE.AND P0, PT, R4, R11, PT ;  /* 0x0000000b0400720c */ /* 0x000fda0003f06270 */
[----:B0-----:R-:W-:Y:S05]  /*00e0*/  @P0 BRA `(.L_x_1) ;  /* 0x00000004003c0947 */ /* 0x001fea0003800000 */
[----:B------:R-:W0:Y:S01]  /*00f0*/  I2F.U32.RP R12, R7 ;  /* 0x00000007000c7306 */ /* 0x000e220000209000 */
[C---:B------:R-:W-:Y:S01]  /*0100*/  IADD3 R8, PT, PT, R7.reuse, R4, RZ ;  /* 0x0000000407087210 */ /* 0x040fe20007ffe0ff */
[----:B------:R-:W-:Y:S01]  /*0110*/  IMAD.MOV R13, RZ, RZ, -R7 ;  /* 0x000000ffff0d7224 */ /* 0x000fe200078e0a07 */
[----:B------:R-:W-:Y:S01]  /*0120*/  ISETP.NE.U32.AND P2, PT, R7, RZ, PT ;  /* 0x000000ff0700720c */ /* 0x000fe20003f45070 */
[----:B------:R-:W-:Y:S01]  /*0130*/  BSSY.RECONVERGENT B1, `(.L_x_2) ;  /* 0x000002e000017945 */ /* 0x000fe20003800200 */
[CC--:B------:R-:W-:Y:S01]  /*0140*/  ISETP.GE.AND P0, PT, R8.reuse, R11.reuse, PT ;  /* 0x0000000b0800720c */ /* 0x0c0fe20003f06270 */
[----:B------:R-:W-:Y:S01]  /*0150*/  IMAD.MOV.U32 R35, RZ, RZ, R4 ;  /* 0x000000ffff237224 */ /* 0x000fe200078e0004 */
[----:B------:R-:W-:Y:S02]  /*0160*/  VIMNMX R9, PT, PT, R8, R11, !PT ;  /* 0x0000000b08097248 */ /* 0x000fe40007fe0100 */
[----:B------:R-:W-:-:S04]  /*0170*/  SEL R10, RZ, 0x1, P0 ;  /* 0x00000001ff0a7807 */ /* 0x000fc80000000000 */
[----:B------:R-:W-:Y:S01]  /*0180*/  IADD3 R8, PT, PT, R9, -R8, -R10 ;  /* 0x8000000809087210 */ /* 0x000fe20007ffe80a */
[----:B0-----:R-:W0:Y:S02]  /*0190*/  MUFU.RCP R12, R12 ;  /* 0x0000000c000c7308 */ /* 0x001e240000001000 */
[----:B0-----:R-:W-:-:S06]  /*01a0*/  VIADD R2, R12, 0xffffffe ;  /* 0x0ffffffe0c027836 */ /* 0x001fcc0000000000 */
[----:B------:R0:W1:Y:S02]  /*01b0*/  F2I.FTZ.U32.TRUNC.NTZ R3, R2 ;  /* 0x0000000200037305 */ /* 0x000064000021f000 */
[----:B0-----:R-:W-:Y:S02]  /*01c0*/  IMAD.MOV.U32 R2, RZ, RZ, RZ ;  /* 0x000000ffff027224 */ /* 0x001fe400078e00ff */
[----:B-1----:R-:W-:-:S04]  /*01d0*/  IMAD R13, R13, R3, RZ ;  /* 0x000000030d0d7224 */ /* 0x002fc800078e02ff */
[----:B------:R-:W-:Y:S02]  /*01e0*/  IMAD.HI.U32 R3, R3, R13, R2 ;  /* 0x0000000d03037227 */ /* 0x000fe400078e0002 */
[----:B------:R-:W0:Y:S04]  /*01f0*/  LDC.64 R12, c[0x0][0x3d8] ;  /* 0x0000f600ff0c7b82 */ /* 0x000e280000000a00 */
[----:B------:R-:W-:-:S04]  /*0200*/  IMAD.HI.U32 R15, R3, R8, RZ ;  /* 0x00000008030f7227 */ /* 0x000fc800078e00ff */
[----:B------:R-:W-:-:S04]  /*0210*/  IMAD.MOV R2, RZ, RZ, -R15 ;  /* 0x000000ffff027224 */ /* 0x000fc800078e0a0f */
[----:B------:R-:W-:Y:S02]  /*0220*/  IMAD R8, R7, R2, R8 ;  /* 0x0000000207087224 */ /* 0x000fe400078e0208 */
[----:B------:R-:W1:Y:S03]  /*0230*/  LDC.64 R2, c[0x0][0x3c8] ;  /* 0x0000f200ff027b82 */ /* 0x000e660000000a00 */
[----:B------:R-:W-:-:S13]  /*0240*/  ISETP.GE.U32.AND P0, PT, R8, R7, PT ;  /* 0x000000070800720c */ /* 0x000fda0003f06070 */
[----:B------:R-:W-:Y:S02]  /*0250*/  @P0 IMAD.IADD R8, R8, 0x1, -R7 ;  /* 0x0000000108080824 */ /* 0x000fe400078e0a07 */
[----:B------:R-:W-:-:S03]  /*0260*/  @P0 VIADD R15, R15, 0x1 ;  /* 0x000000010f0f0836 */ /* 0x000fc60000000000 */
[-C--:B------:R-:W-:Y:S02]  /*0270*/  ISETP.GE.U32.AND P1, PT, R8, R7.reuse, PT ;  /* 0x000000070800720c */ /* 0x080fe40003f26070 */
[----:B------:R-:W2:Y:S11]  /*0280*/  LDC.64 R8, c[0x0][0x3d0] ;  /* 0x0000f400ff087b82 */ /* 0x000eb60000000a00 */
[----:B------:R-:W-:Y:S01]  /*0290*/  @P1 VIADD R15, R15, 0x1 ;  /* 0x000000010f0f1836 */ /* 0x000fe20000000000 */
[----:B------:R-:W-:-:S04]  /*02a0*/  @!P2 LOP3.LUT R15, RZ, R7, RZ, 0x33, !PT ;  /* 0x00000007ff0fa212 */ /* 0x000fc800078e33ff */
[----:B------:R-:W-:-:S04]  /*02b0*/  IADD3 R10, PT, PT, R10, R15, RZ ;  /* 0x0000000f0a0a7210 */ /* 0x000fc80007ffe0ff */
[C---:B------:R-:W-:Y:S02]  /*02c0*/  LOP3.LUT R14, R10.reuse, 0x3, RZ, 0xc0, !PT ;  /* 0x000000030a0e7812 */ /* 0x040fe400078ec0ff */
[----:B------:R-:W-:Y:S02]  /*02d0*/  ISETP.GE.U32.AND P1, PT, R10, 0x3, PT ;  /* 0x000000030a00780c */ /* 0x000fe40003f26070 */
[----:B------:R-:W-:-:S13]  /*02e0*/  ISETP.NE.AND P0, PT, R14, 0x3, PT ;  /* 0x000000030e00780c */ /* 0x000fda0003f05270 */
[----:B01----:R-:W-:Y:S05]  /*02f0*/  @!P0 BRA `(.L_x_3) ;  /* 0x0000000000448947 */ /* 0x003fea0003800000 */
[----:B------:R-:W0:Y:S01]  /*0300*/  LDC.64 R24, c[0x0][0x3c8] ;  /* 0x0000f200ff187b82 */ /* 0x000e220000000a00 */
[----:B------:R-:W-:Y:S02]  /*0310*/  VIADD R10, R10, 0x1 ;  /* 0x000000010a0a7836 */ /* 0x000fe40000000000 */
[----:B------:R-:W-:-:S03]  /*0320*/  IMAD.MOV.U32 R35, RZ, RZ, R4 ;  /* 0x000000ffff237224 */ /* 0x000fc600078e0004 */
[----:B------:R-:W-:Y:S02]  /*0330*/  LOP3.LUT R10, R10, 0x3, RZ, 0xc0, !PT ;  /* 0x000000030a0a7812 */ /* 0x000fe400078ec0ff */
[----:B------:R-:W1:Y:S03]  /*0340*/  LDC.64 R22, c[0x0][0x3d0] ;  /* 0x0000f400ff167b82 */ /* 0x000e660000000a00 */
[----:B------:R-:W-:-:S05]  /*0350*/  IMAD.MOV R10, RZ, RZ, -R10 ;  /* 0x000000ffff0a7224 */ /* 0x000fca00078e0a0a */
[----:B------:R-:W3:Y:S02]  /*0360*/  LDC.64 R20, c[0x0][0x3d8] ;  /* 0x0000f600ff147b82 */ /* 0x000ee40000000a00 */
.L_x_4:
[----:B0-----:R-:W-:-:S04]  /*0370*/  IMAD.WIDE R18, R35, 0x8, R24 ;  /* 0x0000000823127825 */ /* 0x001fc800078e0218 */
[C---:B-1----:R-:W-:Y:S01]  /*0380*/  IMAD.WIDE R16, R35.reuse, 0x8, R22 ;  /* 0x0000000823107825 */ /* 0x042fe200078e0216 */
[----:B------:R4:W-:Y:S03]  /*0390*/  STG.E.64 desc[UR6][R18.64], RZ ;  /* 0x000000ff12007986 */ /* 0x0009e6000c101b06 */
[----:B---3--:R-:W-:Y:S01]  /*03a0*/  IMAD.WIDE R14, R35, 0x8, R20 ;  /* 0x00000008230e7825 */ /* 0x008fe200078e0214 */
[----:B------:R4:W-:Y:S01]  /*03b0*/  STG.E.64 desc[UR6][R16.64], RZ ;  /* 0x000000ff10007986 */ /* 0x0009e2000c101b06 */
[----:B------:R-:W-:Y:S02]  /*03c0*/  IADD3 R35, PT, PT, R7, R35, RZ ;  /* 0x0000002307237210 */ /* 0x000fe40007ffe0ff */
[----:B------:R-:W-:Y:S01]  /*03d0*/  VIADD R10, R10, 0x1 ;  /* 0x000000010a0a7836 */ /* 0x000fe20000000000 */
[----:B------:R4:W-:Y:S04]  /*03e0*/  STG.E.64 desc[UR6][R14.64], RZ ;  /* 0x000000ff0e007986 */ /* 0x0009e8000c101b06 */
[----:B------:R-:W-:-:S13]  /*03f0*/  ISETP.NE.AND P0, PT, R10, RZ, PT ;  /* 0x000000ff0a00720c */ /* 0x000fda0003f05270 */
[----:B----4-:R-:W-:Y:S05]  /*0400*/  @P0 BRA `(.L_x_4) ;  /* 0xfffffffc00d80947 */ /* 0x010fea000383ffff */
.L_x_3:
[----:B------:R-:W-:Y:S05]  /*0410*/  BSYNC.RECONVERGENT B1 ;  /* 0x0000000000017941 */ /* 0x000fea0003800200 */
.L_x_2:
[----:B------:R-:W-:Y:S05]  /*0420*/  @!P1 BRA `(.L_x_1) ;  /* 0x00000000006c9947 */ /* 0x000fea0003800000 */
.L_x_5:
[----:B------:R-:W-:-:S04]  /*0430*/  IMAD.WIDE R26, R35, 0x8, R2 ;  /* 0x00000008231a7825 */ /* 0x000fc800078e0202 */
[C---:B--2---:R-:W-:Y:S01]  /*0440*/  IMAD.WIDE R30, R35.reuse, 0x8, R8 ;  /* 0x00000008231e7825 */ /* 0x044fe200078e0208 */
[----:B------:R0:W-:Y:S03]  /*0450*/  STG.E.64 desc[UR6][R26.64], RZ ;  /* 0x000000ff1a007986 */ /* 0x0001e6000c101b06 */
[----:B------:R-:W-:Y:S01]  /*0460*/  IMAD.WIDE R32, R35, 0x8, R12 ;  /* 0x0000000823207825 */ /* 0x000fe200078e020c */
[----:B------:R1:W-:Y:S03]  /*0470*/  STG.E.64 desc[UR6][R30.64], RZ ;  /* 0x000000ff1e007986 */ /* 0x0003e6000c101b06 */
[C---:B------:R-:W-:Y:S01]  /*0480*/  IMAD.WIDE R14, R7.reuse, 0x8, R26 ;  /* 0x00000008070e7825 */ /* 0x040fe200078e021a */
        /* <DEDUP_REMOVED lines=11> */
[C---:B0-----:R-:W-:Y:S01]  /*0540*/  IMAD.WIDE R26, R7.reuse, 0x8, R20 ;  /* 0x00000008071a7825 */ /* 0x041fe200078e0214 */
[----:B------:R3:W-:Y:S03]  /*0550*/  STG.E.64 desc[UR6][R24.64], RZ ;  /* 0x000000ff18007986 */ /* 0x0007e6000c101b06 */
[C---:B------:R-:W-:Y:S01]  /*0560*/  IMAD.WIDE R28, R7.reuse, 0x8, R22 ;  /* 0x00000008071c7825 */ /* 0x040fe200078e0216 */
[----:B------:R3:W-:Y:S03]  /*0570*/  STG.E.64 desc[UR6][R26.64], RZ ;  /* 0x000000ff1a007986 */ /* 0x0007e6000c101b06 */
[C---:B-1----:R-:W-:Y:S01]  /*0580*/  IMAD.WIDE R30, R7.reuse, 0x8, R24 ;  /* 0x00000008071e7825 */ /* 0x042fe200078e0218 */
[----:B------:R3:W-:Y:S03]  /*0590*/  STG.E.64 desc[UR6][R28.64], RZ ;  /* 0x000000ff1c007986 */ /* 0x0007e6000c101b06 */
[----:B------:R-:W-:Y:S01]  /*05a0*/  IMAD R35, R7, 0x4, R35 ;  /* 0x0000000407237824 */ /* 0x000fe200078e0223 */
[----:B------:R3:W-:Y:S04]  /*05b0*/  STG.E.64 desc[UR6][R30.64], RZ ;  /* 0x000000ff1e007986 */ /* 0x0007e8000c101b06 */
[----:B------:R-:W-:-:S13]  /*05c0*/  ISETP.GE.AND P0, PT, R35, R11, PT ;  /* 0x0000000b2300720c */ /* 0x000fda0003f06270 */
[----:B---3--:R-:W-:Y:S05]  /*05d0*/  @!P0 BRA `(.L_x_5) ;  /* 0xfffffffc00948947 */ /* 0x008fea000383ffff */
.L_x_1:
[----:B------:R-:W-:Y:S05]  /*05e0*/  BSYNC.RECONVERGENT B0 ;  /* 0x0000000000007941 */ /* 0x000fea0003800200 */
.L_x_0:
[----:B------:R-:W-:Y:S01]  /*05f0*/  BAR.SYNC.DEFER_BLOCKING 0x0 ;  /* 0x0000000000007b1d */ /* 0x000fe20000010000 */
[----:B------:R-:W-:-:S13]  /*0600*/  ISETP.GE.AND P0, PT, R6, R11, PT ;  /* 0x0000000b0600720c */ /* 0x000fda0003f06270 */
[----:B------:R-:W-:Y:S05]  /*0610*/  @P0 BRA `(.L_x_6) ;  /* 0x0000000c00f00947 */ /* 0x000fea0003800000 */
[----:B------:R-:W2:Y:S01]  /*0620*/  MUFU.RCP64H R3, 6000 ;  /* 0x40b7700000037908 */ /* 0x000ea20000001800 */
[----:B------:R-:W-:Y:S01]  /*0630*/  IMAD.MOV.U32 R10, RZ, RZ, 0x0 ;  /* 0x00000000ff0a7424 */ /* 0x000fe200078e00ff */
[----:B------:R-:W0:Y:S01]  /*0640*/  LDCU UR4, c[0x0][0x380] ;  /* 0x00007000ff0477ac */ /* 0x000e220008000800 */
[----:B------:R-:W-:Y:S02]  /*0650*/  IMAD.MOV.U32 R11, RZ, RZ, 0x40b77000 ;  /* 0x40b77000ff0b7424 */ /* 0x000fe400078e00ff */
[----:B------:R-:W-:-:S06]  /*0660*/  IMAD.MOV.U32 R2, RZ, RZ, 0x1 ;  /* 0x00000001ff027424 */ /* 0x000fcc00078e00ff */
[----:B--2---:R-:W-:Y:S01]  /*0670*/  DFMA R8, R2, -R10, 1 ;  /* 0x3ff000000208742b */ /* 0x004fe2000000080a */
[----:B0-----:R-:W-:-:S07]  /*0680*/  UIMAD UR4, UR4, 0x3c, URZ ;  /* 0x0000003c040478a4 */ /* 0x001fce000f8e02ff */
[----:B------:R-:W-:-:S08]  /*0690*/  DFMA R8, R8, R8, R8 ;  /* 0x000000080808722b */ /* 0x000fd00000000008 */
[----:B------:R-:W-:Y:S02]  /*06a0*/  DFMA R2, R2, R8, R2 ;  /* 0x000000080202722b */ /* 0x000fe40000000002 */
[----:B------:R-:W0:Y:S06]  /*06b0*/  I2F.F64 R8, UR4 ;  /* 0x0000000400087d12 */ /* 0x000e2c0008201c00 */
[----:B------:R-:W-:-:S08]  /*06c0*/  DFMA R10, R2, -R10, 1 ;  /* 0x3ff00000020a742b */ /* 0x000fd0000000080a */
[----:B------:R-:W-:Y:S01]  /*06d0*/  DFMA R2, R2, R10, R2 ;  /* 0x0000000a0202722b */ /* 0x000fe20000000002 */
[----:B0-----:R-:W-:-:S07]  /*06e0*/  FSETP.GEU.AND P1, PT, |R9|, 6.5827683646048100446e-37, PT ;  /* 0x036000000900780b */ /* 0x001fce0003f2e200 */
[----:B------:R-:W-:-:S08]  /*06f0*/  DMUL R10, R8, R2 ;  /* 0x00000002080a7228 */ /* 0x000fd00000000000 */
[----:B------:R-:W-:-:S08]  /*0700*/  DFMA R12, R10, -6000, R8 ;  /* 0xc0b770000a0c782b */ /* 0x000fd00000000008 */
[----:B------:R-:W-:-:S10]  /*0710*/  DFMA R2, R2, R12, R10 ;  /* 0x0000000c0202722b */ /* 0x000fd4000000000a */
[----:B------:R-:W-:-:S05]  /*0720*/  FFMA R10, RZ, 5.732421875, R3 ;  /* 0x40b77000ff0a7823 */ /* 0x000fca0000000003 */
[----:B------:R-:W-:-:S13]  /*0730*/  FSETP.GT.AND P0, PT, |R10|, 1.469367938527859385e-39, PT ;  /* 0x001000000a00780b */ /* 0x000fda0003f04200 */
[----:B------:R-:W-:Y:S05]  /*0740*/  @P0 BRA P1, `(.L_x_7) ;  /* 0x0000000000200947 */ /* 0x000fea0000800000 */
[----:B------:R-:W-:Y:S01]  /*0750*/  IMAD.MOV.U32 R22, RZ, RZ, R8 ;  /* 0x000000ffff167224 */ /* 0x000fe200078e0008 */
[----:B------:R-:W-:Y:S01]  /*0760*/  MOV R23, R9 ;  /* 0x0000000900177202 */ /* 0x000fe20000000f00 */
[----:B------:R-:W-:Y:S01]  /*0770*/  IMAD.MOV.U32 R20, RZ, RZ, RZ ;  /* 0x000000ffff147224 */ /* 0x000fe200078e00ff */
[----:B------:R-:W-:Y:S01]  /*0780*/  MOV R46, 0x7b0 ;  /* 0x000007b0002e7802 */ /* 0x000fe20000000f00 */
[----:B------:R-:W-:-:S07]  /*0790*/  IMAD.MOV.U32 R21, RZ, RZ, 0x40b77000 ;  /* 0x40b77000ff157424 */ /* 0x000fce00078e00ff */
[----:B------:R-:W-:Y:S05]  /*07a0*/  CALL.REL.NOINC `($__internal_0_$__cuda_sm20_div_rn_f64_full) ;  /* 0x0000002000347944 */ /* 0x000fea0003c00000 */
[----:B------:R-:W-:Y:S02]  /*07b0*/  IMAD.MOV.U32 R2, RZ, RZ, R14 ;  /* 0x000000ffff027224 */ /* 0x000fe400078e000e */
[----:B------:R-:W-:-:S07]  /*07c0*/  IMAD.MOV.U32 R3, RZ, RZ, R15 ;  /* 0x000000ffff037224 */ /* 0x000fce00078e000f */
.L_x_7:
[----:B------:R-:W-:Y:S01]  /*07d0*/  UMOV UR4, 0x6dc9c883 ;  /* 0x6dc9c88300047882 */ /* 0x000fe20000000000 */
[----:B------:R-:W-:Y:S01]  /*07e0*/  UMOV UR5, 0x3fe45f30 ;  /* 0x3fe45f3000057882 */ /* 0x000fe20000000000 */
[C---:B------:R-:W-:Y:S01]  /*07f0*/  DSETP.NEU.AND P0, PT, |R2|.reuse, +INF , PT ;  /* 0x7ff000000200742a */ /* 0x040fe20003f0d200 */
[----:B------:R-:W0:Y:S01]  /*0800*/  LDCU UR12, c[0x0][0x384] ;  /* 0x00007080ff0c77ac */ /* 0x000e220008000800 */
[C---:B------:R-:W-:Y:S01]  /*0810*/  DMUL R8, R2.reuse, UR4 ;  /* 0x0000000402087c28 */ /* 0x040fe20008000000 */
[----:B------:R-:W-:Y:S01]  /*0820*/  UMOV UR4, 0x54442d18 ;  /* 0x54442d1800047882 */ /* 0x000fe20000000000 */
[----:B------:R-:W-:Y:S02]  /*0830*/  UMOV UR5, 0x3ff921fb ;  /* 0x3ff921fb00057882 */ /* 0x000fe40000000000 */
[----:B------:R-:W-:Y:S02]  /*0840*/  DSETP.LTU.OR P2, PT, |R2|, 2.14748364800000000000e+09, !P0 ;  /* 0x41e000000200742a */ /* 0x000fe40004749600 */
[----:B------:R-:W1:Y:S08]  /*0850*/  F2I.F64 R14, R8 ;  /* 0x00000008000e7311 */ /* 0x000e700000301100 */
[----:B-1----:R-:W1:Y:S02]  /*0860*/  I2F.F64 R10, R14 ;  /* 0x0000000e000a7312 */ /* 0x002e640000201c00 */
[----:B-1----:R-:W-:Y:S01]  /*0870*/  DFMA R12, R10, -UR4, R2 ;  /* 0x800000040a0c7c2b */ /* 0x002fe20008000002 */
[----:B------:R-:W-:Y:S01]  /*0880*/  UMOV UR4, 0x33145c00 ;  /* 0x33145c0000047882 */ /* 0x000fe20000000000 */
[----:B------:R-:W-:-:S06]  /*0890*/  UMOV UR5, 0x3c91a626 ;  /* 0x3c91a62600057882 */ /* 0x000fcc0000000000 */
[----:B------:R-:W-:Y:S01]  /*08a0*/  DFMA R12, R10, -UR4, R12 ;  /* 0x800000040a0c7c2b */ /* 0x000fe2000800000c */
[----:B------:R-:W-:Y:S01]  /*08b0*/  UMOV UR4, 0x252049c0 ;  /* 0x252049c000047882 */ /* 0x000fe20000000000 */
[----:B------:R-:W-:-:S06]  /*08c0*/  UMOV UR5, 0x397b839a ;  /* 0x397b839a00057882 */ /* 0x000fcc0000000000 */
[----:B------:R-:W-:Y:S01]  /*08d0*/  DFMA R12, R10, -UR4, R12 ;  /* 0x800000040a0c7c2b */ /* 0x000fe2000800000c */
[----:B------:R-:W1:Y:S01]  /*08e0*/  LDCU.64 UR4, c[0x4][0x28] ;  /* 0x01000500ff0477ac */ /* 0x000e620008000a00 */
[----:B------:R-:W-:-:S10]  /*08f0*/  DMUL R10, RZ, R2 ;  /* 0x00000002ff0a7228 */ /* 0x000fd40000000000 */
[----:B------:R-:W-:Y:S02]  /*0900*/  FSEL R8, R10, R12, !P0 ;  /* 0x0000000c0a087208 */ /* 0x000fe40004000000 */
[----:B------:R-:W-:Y:S02]  /*0910*/  FSEL R9, R11, R13, !P0 ;  /* 0x0000000d0b097208 */ /* 0x000fe40004000000 */
[----:B0-----:R-:W-:-:S07]  /*0920*/  SEL R10, R14, RZ, P0 ;  /* 0x000000ff0e0a7207 */ /* 0x001fce0000000000 */
.L_x_25:
[----:B0-----:R-:W0:Y:S01]  /*0930*/  LDCU UR8, c[0x0][0x384] ;  /* 0x00007080ff0877ac */ /* 0x001e220008000800 */
[----:B------:R-:W-:Y:S01]  /*0940*/  BSSY B0, `(.L_x_8) ;  /* 0x00000c6000007945 */ /* 0x000fe20003800000 */
[----:B0-----:R-:W-:-:S05]  /*0950*/  IMAD.U32 R11, RZ, RZ, UR8 ;  /* 0x00000008ff0b7e24 */ /* 0x001fca000f8e00ff */
[----:B------:R-:W-:-:S13]  /*0960*/  ISETP.GE.U32.AND P0, PT, R0, R11, PT ;  /* 0x0000000b0000720c */ /* 0x000fda0003f06070 */
[----:B------:R-:W-:Y:S05]  /*0970*/  @P0 BRA `(.L_x_9) ;  /* 0x0000000c00080947 */ /* 0x000fea0003800000 */
[----:B------:R-:W0:Y:S01]  /*0980*/  LDC.64 R26, c[0x0][0x388] ;  /* 0x0000e200ff1a7b82 */ /* 0x000e220000000a00 */
[----:B------:R-:W-:-:S07]  /*0990*/  MOV R24, R0 ;  /* 0x0000000000187202 */ /* 0x000fce0000000f00 */
[----:B------:R-:W2:Y:S08]  /*09a0*/  LDC.64 R28, c[0x0][0x390] ;  /* 0x0000e400ff1c7b82 */ /* 0x000eb00000000a00 */
[----:B------:R-:W3:Y:S08]  /*09b0*/  LDC.64 R30, c[0x0][0x398] ;  /* 0x0000e600ff1e7b82 */ /* 0x000ef00000000a00 */
[----:B------:R-:W4:Y:S01]  /*09c0*/  LDC.64 R32, c[0x0][0x3c8] ;  /* 0x0000f200ff207b82 */ /* 0x000f220000000a00 */
[----:B0-----:R-:W-:-:S07]  /*09d0*/  IMAD.WIDE R26, R6, 0x8, R26 ;  /* 0x00000008061a7825 */ /* 0x001fce00078e021a */
[----:B------:R-:W0:Y:S01]  /*09e0*/  LDC.64 R34, c[0x0][0x3d0] ;  /* 0x0000f400ff227b82 */ /* 0x000e220000000a00 */
[----:B--2---:R-:W-:-:S04]  /*09f0*/  IMAD.WIDE R28, R6, 0x8, R28 ;  /* 0x00000008061c7825 */ /* 0x004fc800078e021c */
[----:B---3--:R-:W-:-:S04]  /*0a00*/  IMAD.WIDE R30, R6, 0x8, R30 ;  /* 0x00000008061e7825 */ /* 0x008fc800078e021e */
[----:B----4-:R-:W-:-:S04]  /*0a10*/  IMAD.WIDE R32, R6, 0x8, R32 ;  /* 0x0000000806207825 */ /* 0x010fc800078e0220 */
[----:B0-----:R-:W-:-:S07]  /*0a20*/  IMAD.WIDE R34, R6, 0x8, R34 ;  /* 0x0000000806227825 */ /* 0x001fce00078e0222 */
.L_x_24:
[----:B0-----:R-:W0:Y:S08]  /*0a30*/  LDC.64 R12, c[0x0][0x3c0] ;  /* 0x0000f000ff0c7b82 */ /* 0x001e300000000a00 */
[----:B------:R-:W2:Y:S01]  /*0a40*/  LDC.64 R36, c[0x0][0x3b8] ;  /* 0x0000ee00ff247b82 */ /* 0x000ea20000000a00 */
[----:B0-----:R-:W-:-:S06]  /*0a50*/  IMAD.WIDE R12, R24, 0x4, R12 ;  /* 0x00000004180c7825 */ /* 0x001fcc00078e020c */
[----:B------:R-:W3:Y:S01]  /*0a60*/  LDG.E R12, desc[UR6][R12.64] ;  /* 0x000000060c0c7981 */ /* 0x000ee2000c1e1900 */
[----:B--2---:R-:W-:-:S06]  /*0a70*/  IMAD.WIDE R36, R24, 0x8, R36 ;  /* 0x0000000818247825 */ /* 0x004fcc00078e0224 */
[----:B------:R-:W5:Y:S01]  /*0a80*/  LDG.E.64 R36, desc[UR6][R36.64] ;  /* 0x0000000624247981 */ /* 0x000f62000c1e1b00 */
[----:B------:R-:W-:Y:S05]  /*0a90*/  YIELD ;  /* 0x0000000000007946 */ /* 0x000fea0003800000 */
[----:B------:R-:W-:Y:S01]  /*0aa0*/  BSSY.RECONVERGENT B2, `(.L_x_10) ;  /* 0x000002b000027945 */ /* 0x000fe20003800200 */
[----:B---3--:R-:W-:-:S13]  /*0ab0*/  ISETP.NE.AND P0, PT, R12, 0x1, PT ;  /* 0x000000010c00780c */ /* 0x008fda0003f05270 */
[----:B------:R-:W-:Y:S05]  /*0ac0*/  @P0 BRA `(.L_x_11) ;  /* 0x0000000000a00947 */ /* 0x000fea0003800000 */
[----:B------:R-:W-:Y:S01]  /*0ad0*/  BSSY.RECONVERGENT B1, `(.L_x_12) ;  /* 0x0000009000017945 */ /* 0x000fe20003800200 */
[----:B------:R-:W-:Y:S02]  /*0ae0*/  IMAD.MOV.U32 R11, RZ, RZ, R10 ;  /* 0x000000ffff0b7224 */ /* 0x000fe400078e000a */
[----:B------:R-:W-:Y:S02]  /*0af0*/  IMAD.MOV.U32 R38, RZ, RZ, R8 ;  /* 0x000000ffff267224 */ /* 0x000fe400078e0008 */
[----:B------:R-:W-:Y:S01]  /*0b00*/  IMAD.MOV.U32 R39, RZ, RZ, R9 ;  /* 0x000000ffff277224 */ /* 0x000fe200078e0009 */
[----:B------:R-:W-:Y:S06]  /*0b10*/  @P2 BRA `(.L_x_13) ;  /* 0x0000000000102947 */ /* 0x000fec0003800000 */
[----:B------:R-:W-:Y:S01]  /*0b20*/  IMAD.MOV.U32 R12, RZ, RZ, R2 ;  /* 0x000000ffff0c7224 */ /* 0x000fe200078e0002 */
[----:B------:R-:W-:Y:S01]  /*0b30*/  MOV R40, 0xb60 ;  /* 0x00000b6000287802 */ /* 0x000fe20000000f00 */
[----:B------:R-:W-:-:S07]  /*0b40*/  IMAD.MOV.U32 R21, RZ, RZ, R3 ;  /* 0x000000ffff157224 */ /* 0x000fce00078e0003 */
[----:B-1---5:R-:W-:Y:S05]  /*0b50*/  CALL.REL.NOINC `($_Z8run_stepiiPdS_S_S_S_S_S_PiS_S_S_$__internal_trig_reduction_slowpathd) ;  /* 0x0000002c00587944 */ /* 0x022fea0003c00000 */
.L_x_13:
[----:B-1----:R-:W-:Y:S05]  /*0b60*/  BSYNC.RECONVERGENT B1 ;  /* 0x0000000000017941 */ /* 0x002fea0003800200 */
.L_x_12:
[----:B------:R-:W-:-:S04]  /*0b70*/  SHF.L.U32 R12, R11, 0x6, RZ ;  /* 0x000000060b0c7819 */ /* 0x000fc800000006ff */
[----:B------:R-:W-:-:S04]  /*0b80*/  LOP3.LUT R12, R12, 0x40, RZ, 0xc0, !PT ;  /* 0x000000400c0c7812 */ /* 0x000fc800078ec0ff */
[----:B------:R-:W-:-:S05]  /*0b90*/  IADD3 R44, P0, PT, R12, UR4, RZ ;  /* 0x000000040c2c7c10 */ /* 0x000fca000ff1e0ff */
[----:B------:R-:W-:-:S05]  /*0ba0*/  IMAD.X R45, RZ, RZ, UR5, P0 ;  /* 0x00000005ff2d7e24 */ /* 0x000fca00080e06ff */
[----:B------:R-:W2:Y:S04]  /*0bb0*/  LDG.E.128.CONSTANT R12, desc[UR6][R44.64] ;  /* 0x000000062c0c7981 */ /* 0x000ea8000c1e9d00 */
[----:B------:R-:W3:Y:S04]  /*0bc0*/  LDG.E.128.CONSTANT R16, desc[UR6][R44.64+0x10] ;  /* 0x000010062c107981 */ /* 0x000ee8000c1e9d00 */
[----:B------:R-:W4:Y:S01]  /*0bd0*/  LDG.E.128.CONSTANT R20, desc[UR6][R44.64+0x20] ;  /* 0x000020062c147981 */ /* 0x000f22000c1e9d00 */
[----:B------:R-:W-:Y:S01]  /*0be0*/  LOP3.LUT R25, R11, 0x1, RZ, 0xc0, !PT ;  /* 0x000000010b197812 */ /* 0x000fe200078ec0ff */
[----:B------:R-:W-:Y:S01]  /*0bf0*/  IMAD.MOV.U32 R42, RZ, RZ, 0x20fd8164 ;  /* 0x20fd8164ff2a7424 */ /* 0x000fe200078e00ff */
[----:B------:R-:W-:-:S02]  /*0c00*/  DMUL R40, R38, R38 ;  /* 0x0000002626287228 */ /* 0x000fc40000000000 */
[----:B------:R-:W-:Y:S01]  /*0c10*/  ISETP.NE.U32.AND P0, PT, R25, 0x1, PT ;  /* 0x000000011900780c */ /* 0x000fe20003f05070 */
[----:B------:R-:W-:-:S03]  /*0c20*/  IMAD.MOV.U32 R25, RZ, RZ, 0x3da8ff83 ;  /* 0x3da8ff83ff197424 */ /* 0x000fc600078e00ff */
[----:B------:R-:W-:Y:S02]  /*0c30*/  FSEL R42, R42, -8.06006814911005101289e+34, !P0 ;  /* 0xf9785eba2a2a7808 */ /* 0x000fe40004000000 */
[----:B------:R-:W-:-:S06]  /*0c40*/  FSEL R43, -R25, 0.11223486810922622681, !P0 ;  /* 0x3de5db65192b7808 */ /* 0x000fcc0004000100 */
[----:B--2---:R-:W-:-:S08]  /*0c50*/  DFMA R12, R40, R42, R12 ;  /* 0x0000002a280c722b */ /* 0x004fd0000000000c */
[----:B------:R-:W-:-:S08]  /*0c60*/  DFMA R12, R40, R12, R14 ;  /* 0x0000000c280c722b */ /* 0x000fd0000000000e */
[----:B---3--:R-:W-:-:S08]  /*0c70*/  DFMA R12, R40, R12, R16 ;  /* 0x0000000c280c722b */ /* 0x008fd00000000010 */
[----:B------:R-:W-:-:S08]  /*0c80*/  DFMA R12, R40, R12, R18 ;  /* 0x0000000c280c722b */ /* 0x000fd00000000012 */
[----:B----4-:R-:W-:-:S08]  /*0c90*/  DFMA R12, R40, R12, R20 ;  /* 0x0000000c280c722b */ /* 0x010fd00000000014 */
[----:B------:R-:W-:-:S08]  /*0ca0*/  DFMA R12, R40, R12, R22 ;  /* 0x0000000c280c722b */ /* 0x000fd00000000016 */
[----:B------:R-:W-:Y:S02]  /*0cb0*/  DFMA R14, R12, R38, R38 ;  /* 0x000000260c0e722b */ /* 0x000fe40000000026 */
[----:B------:R-:W-:-:S10]  /*0cc0*/  DFMA R12, R40, R12, 1 ;  /* 0x3ff00000280c742b */ /* 0x000fd4000000000c */
[----:B------:R-:W-:Y:S02]  /*0cd0*/  FSEL R16, R12, R14, !P0 ;  /* 0x0000000e0c107208 */ /* 0x000fe40004000000 */
[----:B------:R-:W-:Y:S01]  /*0ce0*/  FSEL R17, R13, R15, !P0 ;  /* 0x0000000f0d117208 */ /* 0x000fe20004000000 */
[----:B-----5:R-:W-:Y:S01]  /*0cf0*/  DMUL R14, R36, 0.5 ;  /* 0x3fe00000240e7828 */ /* 0x020fe20000000000 */
[----:B------:R-:W-:-:S04]  /*0d00*/  LOP3.LUT P0, RZ, R11, 0x2, RZ, 0xc0, !PT ;  /* 0x000000020bff7812 */ /* 0x000fc8000780c0ff */
[----:B------:R-:W-:-:S10]  /*0d10*/  DADD R12, RZ, -R16 ;  /* 0x00000000ff0c7229 */ /* 0x000fd40000000810 */
[----:B------:R-:W-:Y:S02]  /*0d20*/  FSEL R12, R16, R12, !P0 ;  /* 0x0000000c100c7208 */ /* 0x000fe40004000000 */
[----:B------:R-:W-:-:S06]  /*0d30*/  FSEL R13, R17, R13, !P0 ;  /* 0x0000000d110d7208 */ /* 0x000fcc0004000000 */
[----:B------:R-:W-:-:S11]  /*0d40*/  DFMA R36, R14, |R12|, R36 ;  /* 0x4000000c0e24722b */ /* 0x000fd60000000024 */
.L_x_11:
[----:B-1----:R-:W-:Y:S05]  /*0d50*/  BSYNC.RECONVERGENT B2 ;  /* 0x0000000000027941 */ /* 0x002fea0003800200 */
.L_x_10:
[----:B------:R-:W0:Y:S01]  /*0d60*/  LDC.64 R20, c[0x0][0x390] ;  /* 0x0000e400ff147b82 */ /* 0x000e220000000a00 */
[----:B------:R-:W2:Y:S04]  /*0d70*/  LDG.E.64 R12, desc[UR6][R28.64] ;  /* 0x000000061c0c7981 */ /* 0x000ea8000c1e1b00 */
[----:B------:R-:W3:Y:S03]  /*0d80*/  LDG.E.64 R16, desc[UR6][R26.64] ;  /* 0x000000061a107981 */ /* 0x000ee6000c1e1b00 */
[----:B------:R-:W1:Y:S01]  /*0d90*/  LDC.64 R18, c[0x0][0x388] ;  /* 0x0000e200ff127b82 */ /* 0x000e620000000a00 */
[----:B------:R-:W4:Y:S07]  /*0da0*/  LDG.E.64 R38, desc[UR6][R30.64] ;  /* 0x000000061e267981 */ /* 0x000f2e000c1e1b00 */
[----:B------:R-:W1:Y:S01]  /*0db0*/  LDC.64 R22, c[0x0][0x398] ;  /* 0x0000e600ff167b82 */ /* 0x000e620000000a00 */
[----:B0-----:R-:W-:-:S06]  /*0dc0*/  IMAD.WIDE R20, R24, 0x8, R20 ;  /* 0x0000000818147825 */ /* 0x001fcc00078e0214 */
[----:B------:R-:W2:Y:S01]  /*0dd0*/  LDG.E.64 R20, desc[UR6][R20.64] ;  /* 0x0000000614147981 */ /* 0x000ea2000c1e1b00 */
[----:B-1----:R-:W-:-:S05]  /*0de0*/  IMAD.WIDE R18, R24, 0x8, R18 ;  /* 0x0000000818127825 */ /* 0x002fca00078e0212 */
[----:B------:R-:W3:Y:S01]  /*0df0*/  LDG.E.64 R14, desc[UR6][R18.64] ;  /* 0x00000006120e7981 */ /* 0x000ee2000c1e1b00 */
[----:B------:R-:W-:-:S06]  /*0e00*/  IMAD.WIDE R22, R24, 0x8, R22 ;  /* 0x0000000818167825 */ /* 0x000fcc00078e0216 */
[----:B------:R-:W4:Y:S01]  /*0e10*/  LDG.E.64 R22, desc[UR6][R22.64] ;  /* 0x0000000616167981 */ /* 0x000f22000c1e1b00 */
[----:B------:R-:W-:Y:S01]  /*0e20*/  UMOV UR8, 0xa0b5ed8d ;  /* 0xa0b5ed8d00087882 */ /* 0x000fe20000000000 */
[----:B------:R-:W-:Y:S01]  /*0e30*/  UMOV UR9, 0x3eb0c6f7 ;  /* 0x3eb0c6f700097882 */ /* 0x000fe20000000000 */
[----:B------:R-:W-:Y:S01]  /*0e40*/  BSSY.RECONVERGENT B1, `(.L_x_14) ;  /* 0x0000011000017945 */ /* 0x000fe20003800200 */
[----:B--2---:R-:W-:Y:S02]  /*0e50*/  DADD R12, R20, -R12 ;  /* 0x00000000140c7229 */ /* 0x004fe4000000080c */
[----:B---3--:R-:W-:-:S06]  /*0e60*/  DADD R14, R14, -R16 ;  /* 0x000000000e0e7229 */ /* 0x008fcc0000000810 */
[----:B------:R-:W-:Y:S02]  /*0e70*/  DMUL R40, R12, R12 ;  /* 0x0000000c0c287228 */ /* 0x000fe40000000000 */
[----:B----4-:R-:W-:-:S06]  /*0e80*/  DADD R16, R22, -R38 ;  /* 0x0000000016107229 */ /* 0x010fcc0000000826 */
[----:B------:R-:W-:-:S08]  /*0e90*/  DFMA R40, R14, R14, R40 ;  /* 0x0000000e0e28722b */ /* 0x000fd00000000028 */
[----:B------:R-:W-:-:S08]  /*0ea0*/  DFMA R40, R16, R16, R40 ;  /* 0x000000101028722b */ /* 0x000fd00000000028 */
[----:B------:R-:W-:-:S08]  /*0eb0*/  DADD R18, R40, UR8 ;  /* 0x0000000828127e29 */ /* 0x000fd00008000000 */
[----:B------:R-:W-:-:S14]  /*0ec0*/  DSETP.NEU.AND P0, PT, R18, RZ, PT ;  /* 0x000000ff1200722a */ /* 0x000fdc0003f0d000 */
[----:B------:R-:W-:Y:S01]  /*0ed0*/  @!P0 CS2R R20, SRZ ;  /* 0x0000000000148805 */ /* 0x000fe2000001ff00 */
[----:B------:R-:W-:Y:S06]  /*0ee0*/  @!P0 BRA `(.L_x_15) ;  /* 0x0000000000188947 */ /* 0x000fec0003800000 */
[----:B------:R-:W-:Y:S01]  /*0ef0*/  DADD R40, -RZ, |R18| ;  /* 0x00000000ff287229 */ /* 0x000fe20000000512 */
[----:B------:R-:W-:-:S10]  /*0f00*/  MOV R52, 0xf20 ;  /* 0x00000f2000347802 */ /* 0x000fd40000000f00 */
[----:B-----5:R-:W-:Y:S05]  /*0f10*/  CALL.REL.NOINC `($_Z8run_stepiiPdS_S_S_S_S_S_PiS_S_S_$__internal_accurate_pow) ;  /* 0x0000001c00c87944 */ /* 0x020fea0003c00000 */
[----:B------:R-:W-:-:S04]  /*0f20*/  ISETP.GE.AND P0, PT, R19, RZ, PT ;  /* 0x000000ff1300720c */ /* 0x000fc80003f06270 */
[----:B------:R-:W-:Y:S02]  /*0f30*/  FSEL R20, R20, RZ, P0 ;  /* 0x000000ff14147208 */ /* 0x000fe40000000000 */
[----:B------:R-:W-:-:S07]  /*0f40*/  FSEL R21, R38, -QNAN , P0 ;  /* 0xfff8000026157808 */ /* 0x000fce0000000000 */
.L_x_15:
[----:B------:R-:W-:Y:S05]  /*0f50*/  BSYNC.RECONVERGENT B1 ;  /* 0x0000000000017941 */ /* 0x000fea0003800200 */
.L_x_14:
[C---:B------:R-:W-:Y:S01]  /*0f60*/  DADD R22, R18.reuse, 1.5 ;  /* 0x3ff8000012167429 */ /* 0x040fe20000000000 */
[----:B------:R-:W-:Y:S01]  /*0f70*/  BSSY.RECONVERGENT B1, `(.L_x_16) ;  /* 0x000000b000017945 */ /* 0x000fe20003800200 */
[----:B------:R-:W-:-:S08]  /*0f80*/  DSETP.NEU.AND P1, PT, R18, 1, PT ;  /* 0x3ff000001200742a */ /* 0x000fd00003f2d000 */
[----:B------:R-:W-:-:S04]  /*0f90*/  LOP3.LUT R22, R23, 0x7ff00000, RZ, 0xc0, !PT ;  /* 0x7ff0000017167812 */ /* 0x000fc800078ec0ff */
[----:B------:R-:W-:-:S13]  /*0fa0*/  ISETP.NE.AND P0, PT, R22, 0x7ff00000, PT ;  /* 0x7ff000001600780c */ /* 0x000fda0003f05270 */
[----:B------:R-:W-:Y:S05]  /*0fb0*/  @P0 BRA `(.L_x_17) ;  /* 0x0000000000180947 */ /* 0x000fea0003800000 */
[----:B------:R-:W-:-:S14]  /*0fc0*/  DSETP.NAN.AND P0, PT, R18, R18, PT ;  /* 0x000000121200722a */ /* 0x000fdc0003f08000 */
[----:B------:R-:W-:Y:S01]  /*0fd0*/  @P0 DADD R20, R18, 1.5 ;  /* 0x3ff8000012140429 */ /* 0x000fe20000000000 */
[----:B------:R-:W-:Y:S10]  /*0fe0*/  @P0 BRA `(.L_x_17) ;  /* 0x00000000000c0947 */ /* 0x000ff40003800000 */
[----:B------:R-:W-:-:S14]  /*0ff0*/  DSETP.NEU.AND P0, PT, R18, +INF , PT ;  /* 0x7ff000001200742a */ /* 0x000fdc0003f0d000 */
[----:B------:R-:W-:Y:S02]  /*1000*/  @!P0 IMAD.MOV.U32 R20, RZ, RZ, 0x0 ;  /* 0x00000000ff148424 */ /* 0x000fe400078e00ff */
[----:B------:R-:W-:-:S07]  /*1010*/  @!P0 IMAD.MOV.U32 R21, RZ, RZ, 0x7ff00000 ;  /* 0x7ff00000ff158424 */ /* 0x000fce00078e00ff */
.L_x_17:
[----:B------:R-:W-:Y:S05]  /*1020*/  BSYNC.RECONVERGENT B1 ;  /* 0x0000000000017941 */ /* 0x000fea0003800200 */
.L_x_16:
[----:B------:R-:W-:Y:S01]  /*1030*/  FSEL R19, R21, 1.875, P1 ;  /* 0x3ff0000015137808 */ /* 0x000fe20000800000 */
[----:B------:R-:W-:Y:S01]  /*1040*/  UMOV UR8, 0xf4deae16 ;  /* 0xf4deae1600087882 */ /* 0x000fe20000000000 */
[----:B------:R-:W-:Y:S01]  /*1050*/  FSEL R18, R20, RZ, P1 ;  /* 0x000000ff14127208 */ /* 0x000fe20000800000 */
[----:B------:R-:W-:Y:S01]  /*1060*/  UMOV UR9, 0x3dd25868 ;  /* 0x3dd2586800097882 */ /* 0x000fe20000000000 */
[----:B------:R-:W0:Y:S01]  /*1070*/  MUFU.RCP64H R21, R19 ;  /* 0x0000001300157308 */ /* 0x000e220000001800 */
[----:B------:R-:W-:Y:S01]  /*1080*/  MOV R20, 0x1 ;  /* 0x0000000100147802 */ /* 0x000fe20000000f00 */
[----:B-----5:R-:W-:Y:S01]  /*1090*/  DMUL R36, R36, UR8 ;  /* 0x0000000824247c28 */ /* 0x020fe20008000000 */
[----:B------:R-:W-:Y:S04]  /*10a0*/  BSSY.RECONVERGENT B1, `(.L_x_18) ;  /* 0x0000014000017945 */ /* 0x000fe80003800200 */
[----:B0-----:R-:W-:-:S08]  /*10b0*/  DFMA R22, -R18, R20, 1 ;  /* 0x3ff000001216742b */ /* 0x001fd00000000114 */
[----:B------:R-:W-:-:S08]  /*10c0*/  DFMA R22, R22, R22, R22 ;  /* 0x000000161616722b */ /* 0x000fd00000000016 */
[----:B------:R-:W-:Y:S02]  /*10d0*/  DFMA R22, R20, R22, R20 ;  /* 0x000000161416722b */ /* 0x000fe40000000014 */
[----:B------:R-:W-:-:S06]  /*10e0*/  DMUL R20, R14, R36 ;  /* 0x000000240e147228 */ /* 0x000fcc0000000000 */
[----:B------:R-:W-:-:S04]  /*10f0*/  DFMA R38, -R18, R22, 1 ;  /* 0x3ff000001226742b */ /* 0x000fc80000000116 */
[----:B------:R-:W-:-:S04]  /*1100*/  FSETP.GEU.AND P1, PT, |R21|, 6.5827683646048100446e-37, PT ;  /* 0x036000001500780b */ /* 0x000fc80003f2e200 */
[----:B------:R-:W-:-:S08]  /*1110*/  DFMA R38, R22, R38, R22 ;  /* 0x000000261626722b */ /* 0x000fd00000000016 */
[----:B------:R-:W-:-:S08]  /*1120*/  DMUL R14, R20, R38 ;  /* 0x00000026140e7228 */ /* 0x000fd00000000000 */
[----:B------:R-:W-:-:S08]  /*1130*/  DFMA R22, -R18, R14, R20 ;  /* 0x0000000e1216722b */ /* 0x000fd00000000114 */
[----:B------:R-:W-:-:S10]  /*1140*/  DFMA R14, R38, R22, R14 ;  /* 0x00000016260e722b */ /* 0x000fd4000000000e */
[----:B------:R-:W-:-:S05]  /*1150*/  FFMA R11, RZ, R19, R15 ;  /* 0x00000013ff0b7223 */ /* 0x000fca000000000f */
[----:B------:R-:W-:-:S13]  /*1160*/  FSETP.GT.AND P0, PT, |R11|, 1.469367938527859385e-39, PT ;  /* 0x001000000b00780b */ /* 0x000fda0003f04200 */
[----:B------:R-:W-:Y:S05]  /*1170*/  @P0 BRA P1, `(.L_x_19) ;  /* 0x0000000000180947 */ /* 0x000fea0000800000 */
[----:B------:R-:W-:Y:S01]  /*1180*/  IMAD.MOV.U32 R22, RZ, RZ, R20 ;  /* 0x000000ffff167224 */ /* 0x000fe200078e0014 */
[----:B------:R-:W-:Y:S01]  /*1190*/  MOV R46, 0x11e0 ;  /* 0x000011e0002e7802 */ /* 0x000fe20000000f00 */
[----:B------:R-:W-:Y:S02]  /*11a0*/  IMAD.MOV.U32 R23, RZ, RZ, R21 ;  /* 0x000000ffff177224 */ /* 0x000fe400078e0015 */
[----:B------:R-:W-:Y:S02]  /*11b0*/  IMAD.MOV.U32 R20, RZ, RZ, R18 ;  /* 0x000000ffff147224 */ /* 0x000fe400078e0012 */
[----:B------:R-:W-:-:S07]  /*11c0*/  IMAD.MOV.U32 R21, RZ, RZ, R19 ;  /* 0x000000ffff157224 */ /* 0x000fce00078e0013 */
[----:B------:R-:W-:Y:S05]  /*11d0*/  CALL.REL.NOINC `($__internal_0_$__cuda_sm20_div_rn_f64_full) ;  /* 0x0000001400a87944 */ /* 0x000fea0003c00000 */
.L_x_19:
[----:B------:R-:W-:Y:S05]  /*11e0*/  BSYNC.RECONVERGENT B1 ;  /* 0x0000000000017941 */ /* 0x000fea0003800200 */
.L_x_18:
[----:B------:R-:W0:Y:S01]  /*11f0*/  MUFU.RCP64H R21, R19 ;  /* 0x0000001300157308 */ /* 0x000e220000001800 */
[----:B------:R-:W-:Y:S01]  /*1200*/  IMAD.MOV.U32 R20, RZ, RZ, 0x1 ;  /* 0x00000001ff147424 */ /* 0x000fe200078e00ff */
[----:B------:R1:W-:Y:S01]  /*1210*/  REDG.E.ADD.F64.RN.STRONG.GPU desc[UR6][R32.64], R14 ;  /* 0x0000000e200079a6 */ /* 0x0003e2000c12ff06 */
        /* <DEDUP_REMOVED lines=13> */
[----:B-1----:R-:W-:Y:S05]  /*12f0*/  @P0 BRA P1, `(.L_x_21) ;  /* 0x0000000000200947 */ /* 0x002fea0000800000 */
[----:B------:R-:W-:Y:S01]  /*1300*/  MOV R22, R20 ;  /* 0x0000001400167202 */ /* 0x000fe20000000f00 */
[----:B------:R-:W-:Y:S01]  /*1310*/  IMAD.MOV.U32 R23, RZ, RZ, R21 ;  /* 0x000000ffff177224 */ /* 0x000fe200078e0015 */
[----:B------:R-:W-:Y:S01]  /*1320*/  MOV R46, 0x1360 ;  /* 0x00001360002e7802 */ /* 0x000fe20000000f00 */
[----:B------:R-:W-:Y:S02]  /*1330*/  IMAD.MOV.U32 R20, RZ, RZ, R18 ;  /* 0x000000ffff147224 */ /* 0x000fe400078e0012 */
[----:B------:R-:W-:-:S07]  /*1340*/  IMAD.MOV.U32 R21, RZ, RZ, R19 ;  /* 0x000000ffff157224 */ /* 0x000fce00078e0013 */
[----:B------:R-:W-:Y:S05]  /*1350*/  CALL.REL.NOINC `($__internal_0_$__cuda_sm20_div_rn_f64_full) ;  /* 0x0000001400487944 */ /* 0x000fea0003c00000 */
[----:B------:R-:W-:Y:S02]  /*1360*/  IMAD.MOV.U32 R12, RZ, RZ, R14 ;  /* 0x000000ffff0c7224 */ /* 0x000fe400078e000e */
[----:B------:R-:W-:-:S07]  /*1370*/  IMAD.MOV.U32 R13, RZ, RZ, R15 ;  /* 0x000000ffff0d7224 */ /* 0x000fce00078e000f */
.L_x_21:
[----:B------:R-:W-:Y:S05]  /*1380*/  BSYNC.RECONVERGENT B1 ;  /* 0x0000000000017941 */ /* 0x000fea0003800200 */
.L_x_20:
[----:B------:R-:W0:Y:S01]  /*1390*/  MUFU.RCP64H R15, R19 ;  /* 0x00000013000f7308 */ /* 0x000e220000001800 */
[----:B------:R-:W-:Y:S01]  /*13a0*/  MOV R14, 0x1 ;  /* 0x00000001000e7802 */ /* 0x000fe20000000f00 */
[----:B------:R1:W-:Y:S01]  /*13b0*/  REDG.E.ADD.F64.RN.STRONG.GPU desc[UR6][R34.64], R12 ;  /* 0x0000000c220079a6 */ /* 0x0003e2000c12ff06 */
[----:B------:R-:W-:Y:S01]  /*13c0*/  DMUL R36, R16, R36 ;  /* 0x0000002410247228 */ /* 0x000fe20000000000 */
[----:B------:R-:W-:Y:S09]  /*13d0*/  BSSY.RECONVERGENT B1, `(.L_x_22) ;  /* 0x0000015000017945 */ /* 0x000ff20003800200 */
[----:B------:R-:W-:Y:S01]  /*13e0*/  FSETP.GEU.AND P1, PT, |R37|, 6.5827683646048100446e-37, PT ;  /* 0x036000002500780b */ /* 0x000fe20003f2e200 */
[----:B0-----:R-:W-:-:S08]  /*13f0*/  DFMA R20, -R18, R14, 1 ;  /* 0x3ff000001214742b */ /* 0x001fd0000000010e */
[----:B------:R-:W-:-:S08]  /*1400*/  DFMA R20, R20, R20, R20 ;  /* 0x000000141414722b */ /* 0x000fd00000000014 */
[----:B------:R-:W-:-:S08]  /*1410*/  DFMA R20, R14, R20, R14 ;  /* 0x000000140e14722b */ /* 0x000fd0000000000e */
[----:B------:R-:W-:-:S08]  /*1420*/  DFMA R14, -R18, R20, 1 ;  /* 0x3ff00000120e742b */ /* 0x000fd00000000114 */
[----:B------:R-:W-:-:S08]  /*1430*/  DFMA R20, R20, R14, R20 ;  /* 0x0000000e1414722b */ /* 0x000fd00000000014 */
[----:B------:R-:W-:-:S08]  /*1440*/  DMUL R14, R20, R36 ;  /* 0x00000024140e7228 */ /* 0x000fd00000000000 */
[----:B------:R-:W-:-:S08]  /*1450*/  DFMA R16, -R18, R14, R36 ;  /* 0x0000000e1210722b */ /* 0x000fd00000000124 */
[----:B-1----:R-:W-:-:S10]  /*1460*/  DFMA R12, R20, R16, R14 ;  /* 0x00000010140c722b */ /* 0x002fd4000000000e */
        /* <DEDUP_REMOVED lines=9> */
[----:B------:R-:W-:Y:S01]  /*1500*/  IMAD.MOV.U32 R12, RZ, RZ, R14 ;  /* 0x000000ffff0c7224 */ /* 0x000fe200078e000e */
[----:B------:R-:W-:-:S07]  /*1510*/  MOV R13, R15 ;  /* 0x0000000f000d7202 */ /* 0x000fce0000000f00 */
.L_x_23:
[----:B------:R-:W-:Y:S05]  /*1520*/  BSYNC.RECONVERGENT B1 ;  /* 0x0000000000017941 */ /* 0x000fea0003800200 */
.L_x_22:
[----:B------:R-:W0:Y:S01]  /*1530*/  LDC.64 R14, c[0x0][0x3d8] ;  /* 0x0000f600ff0e7b82 */ /* 0x000e220000000a00 */
[----:B------:R-:W-:Y:S02]  /*1540*/  IMAD.IADD R24, R5, 0x1, R24 ;  /* 0x0000000105187824 */ /* 0x000fe400078e0218 */
[----:B------:R-:W-:-:S05]  /*1550*/  IMAD.U32 R11, RZ, RZ, UR12 ;  /* 0x0000000cff0b7e24 */ /* 0x000fca000f8e00ff */
[----:B------:R-:W-:Y:S01]  /*1560*/  ISETP.GE.AND P0, PT, R24, R11, PT ;  /* 0x0000000b1800720c */ /* 0x000fe20003f06270 */
[----:B0-----:R-:W-:-:S05]  /*1570*/  IMAD.WIDE R14, R6, 0x8, R14 ;  /* 0x00000008060e7825 */ /* 0x001fca00078e020e */
[----:B------:R0:W-:Y:S07]  /*1580*/  REDG.E.ADD.F64.RN.STRONG.GPU desc[UR6][R14.64], R12 ;  /* 0x0000000c0e0079a6 */ /* 0x0001ee000c12ff06 */
[----:B------:R-:W-:Y:S05]  /*1590*/  @!P0 BRA `(.L_x_24) ;  /* 0xfffffff400248947 */ /* 0x000fea000383ffff */
.L_x_9:
[----:B-1----:R-:W-:Y:S05]  /*15a0*/  BSYNC B0 ;  /* 0x0000000000007941 */ /* 0x002fea0003800000 */
.L_x_8:
[----:B------:R-:W-:-:S05]  /*15b0*/  IMAD.IADD R6, R7, 0x1, R6 ;  /* 0x0000000107067824 */ /* 0x000fca00078e0206 */
[----:B------:R-:W-:-:S13]  /*15c0*/  ISETP.GE.AND P0, PT, R6, R11, PT ;  /* 0x0000000b0600720c */ /* 0x000fda0003f06270 */
[----:B------:R-:W-:Y:S05]  /*15d0*/  @!P0 BRA `(.L_x_25) ;  /* 0xfffffff000d48947 */ /* 0x000fea000383ffff */
.L_x_6:
[----:B------:R-:W-:Y:S01]  /*15e0*/  ISETP.GE.AND P0, PT, R4, R11, PT ;  /* 0x0000000b0400720c */ /* 0x000fe20003f06270 */
[----:B------:R-:W-:Y:S05]  /*15f0*/  WARPSYNC.ALL ;  /* 0x0000000000007948 */ /* 0x000fea0003800000 */
[----:B------:R-:W-:Y:S06]  /*1600*/  BAR.SYNC.DEFER_BLOCKING 0x0 ;  /* 0x0000000000007b1d */ /* 0x000fec0000010000 */
[----:B------:R-:W-:Y:S04]  /*1610*/  BSSY.RECONVERGENT B0, `(.L_x_26) ;  /* 0x0000093000007945 */ /* 0x000fe80003800200 */
[----:B------:R-:W-:Y:S05]  /*1620*/  @P0 BRA `(.L_x_27) ;  /* 0x0000000800440947 */ /* 0x000fea0003800000 */
[----:B--2---:R-:W1:Y:S01]  /*1630*/  I2F.U32.RP R8, R7 ;  /* 0x0000000700087306 */ /* 0x004e620000209000 */
[C---:B------:R-:W-:Y:S01]  /*1640*/  IADD3 R0, PT, PT, R7.reuse, R4, RZ ;  /* 0x0000000407007210 */ /* 0x040fe20007ffe0ff */
[----:B------:R-:W-:Y:S01]  /*1650*/  IMAD.MOV R9, RZ, RZ, -R7 ;  /* 0x000000ffff097224 */ /* 0x000fe200078e0a07 */
[----:B------:R-:W-:Y:S01]  /*1660*/  ISETP.NE.U32.AND P2, PT, R7, RZ, PT ;  /* 0x000000ff0700720c */ /* 0x000fe20003f45070 */
[----:B------:R-:W-:Y:S01]  /*1670*/  BSSY.RECONVERGENT B1, `(.L_x_28) ;  /* 0x000003a000017945 */ /* 0x000fe20003800200 */
[CC--:B------:R-:W-:Y:S02]  /*1680*/  ISETP.GE.AND P0, PT, R0.reuse, R11.reuse, PT ;  /* 0x0000000b0000720c */ /* 0x0c0fe40003f06270 */
[----:B------:R-:W-:Y:S02]  /*1690*/  VIMNMX R5, PT, PT, R0, R11, !PT ;  /* 0x0000000b00057248 */ /* 0x000fe40007fe0100 */
[----:B------:R-:W-:-:S04]  /*16a0*/  SEL R6, RZ, 0x1, P0 ;  /* 0x00000001ff067807 */ /* 0x000fc80000000000 */
[----:B------:R-:W-:Y:S01]  /*16b0*/  IADD3 R0, PT, PT, R5, -R0, -R6 ;  /* 0x8000000005007210 */ /* 0x000fe20007ffe806 */
[----:B-1----:R-:W1:Y:S02]  /*16c0*/  MUFU.RCP R8, R8 ;  /* 0x0000000800087308 */ /* 0x002e640000001000 */
[----:B-1----:R-:W-:-:S06]  /*16d0*/  VIADD R2, R8, 0xffffffe ;  /* 0x0ffffffe08027836 */ /* 0x002fcc0000000000 */
[----:B------:R1:W2:Y:S02]  /*16e0*/  F2I.FTZ.U32.TRUNC.NTZ R3, R2 ;  /* 0x0000000200037305 */ /* 0x0002a4000021f000 */
[----:B-1----:R-:W-:Y:S02]  /*16f0*/  IMAD.MOV.U32 R2, RZ, RZ, RZ ;  /* 0x000000ffff027224 */ /* 0x002fe400078e00ff */
[----:B--2---:R-:W-:-:S04]  /*1700*/  IMAD R9, R9, R3, RZ ;  /* 0x0000000309097224 */ /* 0x004fc800078e02ff */
[----:B------:R-:W-:-:S06]  /*1710*/  IMAD.HI.U32 R9, R3, R9, R2 ;  /* 0x0000000903097227 */ /* 0x000fcc00078e0002 */
[----:B------:R-:W-:-:S04]  /*1720*/  IMAD.HI.U32 R9, R9, R0, RZ ;  /* 0x0000000009097227 */ /* 0x000fc800078e00ff */
[----:B------:R-:W-:-:S04]  /*1730*/  IMAD.MOV R2, RZ, RZ, -R9 ;  /* 0x000000ffff027224 */ /* 0x000fc800078e0a09 */
[----:B------:R-:W-:-:S05]  /*1740*/  IMAD R0, R7, R2, R0 ;  /* 0x0000000207007224 */ /* 0x000fca00078e0200 */
[----:B------:R-:W-:-:S13]  /*1750*/  ISETP.GE.U32.AND P0, PT, R0, R7, PT ;  /* 0x000000070000720c */ /* 0x000fda0003f06070 */
[----:B------:R-:W-:Y:S02]  /*1760*/  @P0 IMAD.IADD R0, R0, 0x1, -R7 ;  /* 0x0000000100000824 */ /* 0x000fe400078e0a07 */
[----:B------:R-:W-:-:S03]  /*1770*/  @P0 VIADD R9, R9, 0x1 ;  /* 0x0000000109090836 */ /* 0x000fc60000000000 */
[----:B------:R-:W-:-:S13]  /*1780*/  ISETP.GE.U32.AND P1, PT, R0, R7, PT ;  /* 0x000000070000720c */ /* 0x000fda0003f26070 */
[----:B------:R-:W-:Y:S01]  /*1790*/  @P1 VIADD R9, R9, 0x1 ;  /* 0x0000000109091836 */ /* 0x000fe20000000000 */
[----:B------:R-:W-:-:S04]  /*17a0*/  @!P2 LOP3.LUT R9, RZ, R7, RZ, 0x33, !PT ;  /* 0x00000007ff09a212 */ /* 0x000fc800078e33ff */
[----:B------:R-:W-:-:S04]  /*17b0*/  IADD3 R6, PT, PT, R6, R9, RZ ;  /* 0x0000000906067210 */ /* 0x000fc80007ffe0ff */
[C---:B------:R-:W-:Y:S02]  /*17c0*/  LOP3.LUT R0, R6.reuse, 0x3, RZ, 0xc0, !PT ;  /* 0x0000000306007812 */ /* 0x040fe400078ec0ff */
[----:B------:R-:W-:Y:S02]  /*17d0*/  ISETP.GE.U32.AND P1, PT, R6, 0x3, PT ;  /* 0x000000030600780c */ /* 0x000fe40003f26070 */
[----:B------:R-:W-:Y:S01]  /*17e0*/  ISETP.NE.AND P0, PT, R0, 0x3, PT ;  /* 0x000000030000780c */ /* 0x000fe20003f05270 */
[----:B------:R-:W-:-:S12]  /*17f0*/  IMAD.MOV.U32 R0, RZ, RZ, R4 ;  /* 0x000000ffff007224 */ /* 0x000fd800078e0004 */
[----:B------:R-:W-:Y:S05]  /*1800*/  @!P0 BRA `(.L_x_29) ;  /* 0x0000000000808947 */ /* 0x000fea0003800000 */
[----:B------:R-:W-:-:S05]  /*1810*/  VIADD R0, R6, 0x1 ;  /* 0x0000000106007836 */ /* 0x000fca0000000000 */
[----:B------:R-:W-:Y:S01]  /*1820*/  LOP3.LUT R2, R0, 0x3, RZ, 0xc0, !PT ;  /* 0x0000000300027812 */ /* 0x000fe200078ec0ff */
[----:B------:R-:W-:-:S04]  /*1830*/  IMAD.MOV.U32 R0, RZ, RZ, R4 ;  /* 0x000000ffff007224 */ /* 0x000fc800078e0004 */
[----:B------:R-:W-:-:S07]  /*1840*/  IMAD.MOV R5, RZ, RZ, -R2 ;  /* 0x000000ffff057224 */ /* 0x000fce00078e0a02 */
.L_x_30:
[----:B-1----:R-:W1:Y:S08]  /*1850*/  LDC.64 R2, c[0x0][0x3c8] ;  /* 0x0000f200ff027b82 */ /* 0x002e700000000a00 */
[----:B------:R-:W2:Y:S08]  /*1860*/  LDC.64 R16, c[0x0][0x3a0] ;  /* 0x0000e800ff107b82 */ /* 0x000eb00000000a00 */
[----:B0-----:R-:W0:Y:S01]  /*1870*/  LDC.64 R14, c[0x0][0x3d0] ;  /* 0x0000f400ff0e7b82 */ /* 0x001e220000000a00 */
[----:B-1----:R-:W-:-:S07]  /*1880*/  IMAD.WIDE R2, R0, 0x8, R2 ;  /* 0x0000000800027825 */ /* 0x002fce00078e0202 */
[----:B------:R-:W1:Y:S01]  /*1890*/  LDC.64 R12, c[0x0][0x3a8] ;  /* 0x0000ea00ff0c7b82 */ /* 0x000e620000000a00 */
[----:B------:R-:W3:Y:S01]  /*18a0*/  LDG.E.64 R2, desc[UR6][R2.64] ;  /* 0x0000000602027981 */ /* 0x000ee2000c1e1b00 */
[----:B--2---:R-:W-:-:S06]  /*18b0*/  IMAD.WIDE R16, R0, 0x8, R16 ;  /* 0x0000000800107825 */ /* 0x004fcc00078e0210 */
[----:B------:R-:W2:Y:S01]  /*18c0*/  LDC.64 R22, c[0x0][0x3d8] ;  /* 0x0000f600ff167b82 */ /* 0x000ea20000000a00 */
[----:B------:R-:W3:Y:S01]  /*18d0*/  LDG.E.64 R8, desc[UR6][R16.64] ;  /* 0x0000000610087981 */ /* 0x000ee2000c1e1b00 */
[----:B0-----:R-:W-:-:S04]  /*18e0*/  IMAD.WIDE R14, R0, 0x8, R14 ;  /* 0x00000008000e7825 */ /* 0x001fc800078e020e */
[C---:B-1----:R-:W-:Y:S01]  /*18f0*/  IMAD.WIDE R12, R0.reuse, 0x8, R12 ;  /* 0x00000008000c7825 */ /* 0x042fe200078e020c */
[----:B---3--:R-:W-:Y:S01]  /*1900*/  DFMA R18, R2, 60, R8 ;  /* 0x404e00000212782b */ /* 0x008fe20000000008 */
[----:B------:R-:W0:Y:S06]  /*1910*/  LDC.64 R2, c[0x0][0x3b0] ;  /* 0x0000ec00ff027b82 */ /* 0x000e2c0000000a00 */
[----:B------:R1:W-:Y:S04]  /*1920*/  STG.E.64 desc[UR6][R16.64], R18 ;  /* 0x0000001210007986 */ /* 0x0003e8000c101b06 */
[----:B------:R-:W3:Y:S04]  /*1930*/  LDG.E.64 R14, desc[UR6][R14.64] ;  /* 0x000000060e0e7981 */ /* 0x000ee8000c1e1b00 */
[----:B------:R-:W3:Y:S01]  /*1940*/  LDG.E.64 R8, desc[UR6][R12.64] ;  /* 0x000000060c087981 */ /* 0x000ee2000c1e1b00 */
[----:B0-----:R-:W-:Y:S01]  /*1950*/  IMAD.WIDE R2, R0, 0x8, R2 ;  /* 0x0000000800027825 */ /* 0x001fe200078e0202 */
[----:B---3--:R-:W-:-:S03]  /*1960*/  DFMA R20, R14, 60, R8 ;  /* 0x404e00000e14782b */ /* 0x008fc60000000008 */
[----:B--2---:R-:W-:-:S04]  /*1970*/  IMAD.WIDE R8, R0, 0x8, R22 ;  /* 0x0000000800087825 */ /* 0x004fc800078e0216 */
[----:B------:R1:W-:Y:S04]  /*1980*/  STG.E.64 desc[UR6][R12.64], R20 ;  /* 0x000000140c007986 */ /* 0x0003e8000c101b06 */
[----:B------:R-:W2:Y:S04]  /*1990*/  LDG.E.64 R8, desc[UR6][R8.64] ;  /* 0x0000000608087981 */ /* 0x000ea8000c1e1b00 */
[----:B------:R-:W2:Y:S01]  /*19a0*/  LDG.E.64 R22, desc[UR6][R2.64] ;  /* 0x0000000602167981 */ /* 0x000ea2000c1e1b00 */
[----:B------:R-:W-:-:S05]  /*19b0*/  VIADD R5, R5, 0x1 ;  /* 0x0000000105057836 */ /* 0x000fca0000000000 */
[----:B------:R-:W-:Y:S02]  /*19c0*/  ISETP.NE.AND P0, PT, R5, RZ, PT ;  /* 0x000000ff0500720c */ /* 0x000fe40003f05270 */
[----:B------:R-:W-:Y:S01]  /*19d0*/  IADD3 R0, PT, PT, R7, R0, RZ ;  /* 0x0000000007007210 */ /* 0x000fe20007ffe0ff */
[----:B--2---:R-:W-:-:S07]  /*19e0*/  DFMA R22, R8, 60, R22 ;  /* 0x404e00000816782b */ /* 0x004fce0000000016 */
[----:B------:R1:W-:Y:S03]  /*19f0*/  STG.E.64 desc[UR6][R2.64], R22 ;  /* 0x0000001602007986 */ /* 0x0003e6000c101b06 */
[----:B------:R-:W-:Y:S05]  /*1a00*/  @P0 BRA `(.L_x_30) ;  /* 0xfffffffc00900947 */ /* 0x000fea000383ffff */
.L_x_29:
[----:B------:R-:W-:Y:S05]  /*1a10*/  BSYNC.RECONVERGENT B1 ;  /* 0x0000000000017941 */ /* 0x000fea0003800200 */
.L_x_28:
[----:B------:R-:W-:Y:S05]  /*1a20*/  @!P1 BRA `(.L_x_27) ;  /* 0x0000000400449947 */ /* 0x000fea0003800000 */
.L_x_31:
[----:B-1-3--:R-:W1:Y:S08]  /*1a30*/  LDC.64 R2, c[0x0][0x3c8] ;  /* 0x0000f200ff027b82 */ /* 0x00ae700000000a00 */
        /* <DEDUP_REMOVED lines=9> */
[----:B-1----:R-:W-:Y:S02]  /*1ad0*/  IMAD.WIDE R22, R0, 0x8, R14 ;  /* 0x0000000800167825 */ /* 0x002fe400078e020e */
[----:B------:R-:W0:Y:S01]  /*1ae0*/  LDC.64 R14, c[0x0][0x3d8] ;  /* 0x0000f600ff0e7b82 */ /* 0x000e220000000a00 */
[----:B---3--:R-:W-:-:S07]  /*1af0*/  DFMA R2, R2, 60, R8 ;  /* 0x404e00000202782b */ /* 0x008fce0000000008 */
[----:B------:R1:W-:Y:S04]  /*1b00*/  STG.E.64 desc[UR6][R18.64], R2 ;  /* 0x0000000212007986 */ /* 0x0003e8000c101b06 */
[----:B------:R-:W3:Y:S04]  /*1b10*/  LDG.E.64 R8, desc[UR6][R20.64] ;  /* 0x0000000614087981 */ /* 0x000ee8000c1e1b00 */
[----:B------:R-:W3:Y:S01]  /*1b20*/  LDG.E.64 R12, desc[UR6][R22.64] ;  /* 0x00000006160c7981 */ /* 0x000ee2000c1e1b00 */
[----:B0-----:R-:W-:-:S04]  /*1b30*/  IMAD.WIDE R24, R0, 0x8, R14 ;  /* 0x0000000800187825 */ /* 0x001fc800078e020e */
[----:B--2---:R-:W-:Y:S01]  /*1b40*/  IMAD.WIDE R26, R0, 0x8, R26 ;  /* 0x00000008001a7825 */ /* 0x004fe200078e021a */
[----:B---3--:R-:W-:-:S07]  /*1b50*/  DFMA R8, R8, 60, R12 ;  /* 0x404e00000808782b */ /* 0x008fce000000000c */
[----:B------:R0:W-:Y:S04]  /*1b60*/  STG.E.64 desc[UR6][R22.64], R8 ;  /* 0x0000000816007986 */ /* 0x0001e8000c101b06 */
[----:B------:R-:W2:Y:S04]  /*1b70*/  LDG.E.64 R12, desc[UR6][R24.64] ;  /* 0x00000006180c7981 */ /* 0x000ea8000c1e1b00 */
[----:B------:R-:W2:Y:S01]  /*1b80*/  LDG.E.64 R14, desc[UR6][R26.64] ;  /* 0x000000061a0e7981 */ /* 0x000ea2000c1e1b00 */
[----:B-1----:R-:W-:-:S04]  /*1b90*/  IMAD.WIDE R2, R7, 0x8, R16 ;  /* 0x0000000807027825 */ /* 0x002fc800078e0210 */
[----:B------:R-:W-:Y:S01]  /*1ba0*/  IMAD.WIDE R16, R7, 0x8, R18 ;  /* 0x0000000807107825 */ /* 0x000fe200078e0212 */
[----:B--2---:R-:W-:-:S07]  /*1bb0*/  DFMA R12, R12, 60, R14 ;  /* 0x404e00000c0c782b */ /* 0x004fce000000000e */
[----:B------:R1:W-:Y:S04]  /*1bc0*/  STG.E.64 desc[UR6][R26.64], R12 ;  /* 0x0000000c1a007986 */ /* 0x0003e8000c101b06 */
[----:B------:R-:W2:Y:S04]  /*1bd0*/  LDG.E.64 R14, desc[UR6][R2.64] ;  /* 0x00000006020e7981 */ /* 0x000ea8000c1e1b00 */
[----:B------:R-:W2:Y:S02]  /*1be0*/  LDG.E.64 R18, desc[UR6][R16.64] ;  /* 0x0000000610127981 */ /* 0x000ea4000c1e1b00 */
[----:B--2---:R-:W-:Y:S01]  /*1bf0*/  DFMA R14, R14, 60, R18 ;  /* 0x404e00000e0e782b */ /* 0x004fe20000000012 */
[----:B------:R-:W-:-:S04]  /*1c00*/  IMAD.WIDE R18, R7, 0x8, R20 ;  /* 0x0000000807127825 */ /* 0x000fc800078e0214 */
[C---:B------:R-:W-:Y:S02]  /*1c10*/  IMAD.WIDE R20, R7.reuse, 0x8, R22 ;  /* 0x0000000807147825 */ /* 0x040fe400078e0216 */
[----:B------:R2:W-:Y:S04]  /*1c20*/  STG.E.64 desc[UR6][R16.64], R14 ;  /* 0x0000000e10007986 */ /* 0x0005e8000c101b06 */
[----:B0-----:R-:W3:Y:S04]  /*1c30*/  LDG.E.64 R8, desc[UR6][R18.64] ;  /* 0x0000000612087981 */ /* 0x001ee8000c1e1b00 */
[----:B------:R-:W3:Y:S02]  /*1c40*/  LDG.E.64 R22, desc[UR6][R20.64] ;  /* 0x0000000614167981 */ /* 0x000ee4000c1e1b00 */
[----:B---3--:R-:W-:Y:S01]  /*1c50*/  DFMA R8, R8, 60, R22 ;  /* 0x404e00000808782b */ /* 0x008fe20000000016 */
[----:B------:R-:W-:-:S04]  /*1c60*/  IMAD.WIDE R22, R7, 0x8, R24 ;  /* 0x0000000807167825 */ /* 0x000fc800078e0218 */
[C---:B------:R-:W-:Y:S02]  /*1c70*/  IMAD.WIDE R24, R7.reuse, 0x8, R26 ;  /* 0x0000000807187825 */ /* 0x040fe400078e021a */
[----:B------:R0:W-:Y:S04]  /*1c80*/  STG.E.64 desc[UR6][R20.64], R8 ;  /* 0x0000000814007986 */ /* 0x0001e8000c101b06 */
[----:B-1----:R-:W3:Y:S04]  /*1c90*/  LDG.E.64 R12, desc[UR6][R22.64] ;  /* 0x00000006160c7981 */ /* 0x002ee8000c1e1b00 */
[----:B------:R-:W3:Y:S01]  /*1ca0*/  LDG.E.64 R26, desc[UR6][R24.64] ;  /* 0x00000006181a7981 */ /* 0x000ee2000c1e1b00 */
[----:B------:R-:W-:-:S04]  /*1cb0*/  IMAD.WIDE R2, R7, 0x8, R2 ;  /* 0x0000000807027825 */ /* 0x000fc800078e0202 */
[----:B--2---:R-:W-:Y:S01]  /*1cc0*/  IMAD.WIDE R16, R7, 0x8, R16 ;  /* 0x0000000807107825 */ /* 0x004fe200078e0210 */
[----:B---3--:R-:W-:-:S07]  /*1cd0*/  DFMA R12, R12, 60, R26 ;  /* 0x404e00000c0c782b */ /* 0x008fce000000001a */
[----:B------:R1:W-:Y:S04]  /*1ce0*/  STG.E.64 desc[UR6][R24.64], R12 ;  /* 0x0000000c18007986 */ /* 0x0003e8000c101b06 */
[----:B------:R-:W2:Y:S04]  /*1cf0*/  LDG.E.64 R14, desc[UR6][R2.64] ;  /* 0x00000006020e7981 */ /* 0x000ea8000c1e1b00 */
[----:B------:R-:W2:Y:S01]  /*1d00*/  LDG.E.64 R26, desc[UR6][R16.64] ;  /* 0x00000006101a7981 */ /* 0x000ea2000c1e1b00 */
[----:B------:R-:W-:-:S04]  /*1d10*/  IMAD.WIDE R18, R7, 0x8, R18 ;  /* 0x0000000807127825 */ /* 0x000fc800078e0212 */
[----:B0-----:R-:W-:Y:S01]  /*1d20*/  IMAD.WIDE R20, R7, 0x8, R20 ;  /* 0x0000000807147825 */ /* 0x001fe200078e0214 */
[----:B--2---:R-:W-:-:S07]  /*1d30*/  DFMA R14, R14, 60, R26 ;  /* 0x404e00000e0e782b */ /* 0x004fce000000001a */
[----:B------:R0:W-:Y:S04]  /*1d40*/  STG.E.64 desc[UR6][R16.64], R14 ;  /* 0x0000000e10007986 */ /* 0x0001e8000c101b06 */
[----:B------:R-:W2:Y:S04]  /*1d50*/  LDG.E.64 R8, desc[UR6][R18.64] ;  /* 0x0000000612087981 */ /* 0x000ea8000c1e1b00 */
[----:B------:R-:W2:Y:S01]  /*1d60*/  LDG.E.64 R26, desc[UR6][R20.64] ;  /* 0x00000006141a7981 */ /* 0x000ea2000c1e1b00 */
[----:B------:R-:W-:-:S04]  /*1d70*/  IMAD.WIDE R22, R7, 0x8, R22 ;  /* 0x0000000807167825 */ /* 0x000fc800078e0216 */
[----:B-1----:R-:W-:Y:S01]  /*1d80*/  IMAD.WIDE R24, R7, 0x8, R24 ;  /* 0x0000000807187825 */ /* 0x002fe200078e0218 */
[----:B--2---:R-:W-:-:S07]  /*1d90*/  DFMA R8, R8, 60, R26 ;  /* 0x404e00000808782b */ /* 0x004fce000000001a */
        /* <DEDUP_REMOVED lines=21> */
[----:B------:R-:W-:-:S05]  /*1ef0*/  IMAD R0, R7, 0x4, R0 ;  /* 0x0000000407007824 */ /* 0x000fca00078e0200 */
[----:B------:R-:W-:Y:S01]  /*1f00*/  ISETP.GE.AND P0, PT, R0, R11, PT ;  /* 0x0000000b0000720c */ /* 0x000fe20003f06270 */
[----:B--2---:R-:W-:-:S07]  /*1f10*/  DFMA R2, R22, 60, R2 ;  /* 0x404e00001602782b */ /* 0x004fce0000000002 */
[----:B------:R3:W-:Y:S05]  /*1f20*/  STG.E.64 desc[UR6][R24.64], R2 ;  /* 0x0000000218007986 */ /* 0x0007ea000c101b06 */
[----:B------:R-:W-:Y:S05]  /*1f30*/  @!P0 BRA `(.L_x_31) ;  /* 0xfffffff800bc8947 */ /* 0x000fea000383ffff */
.L_x_27:
[----:B------:R-:W-:Y:S05]  /*1f40*/  BSYNC.RECONVERGENT B0 ;  /* 0x0000000000007941 */ /* 0x000fea0003800200 */
.L_x_26:
[----:B------:R-:W-:Y:S01]  /*1f50*/  BAR.SYNC.DEFER_BLOCKING 0x0 ;  /* 0x0000000000007b1d */ /* 0x000fe20000010000 */
[----:B------:R-:W-:-:S13]  /*1f60*/  ISETP.GE.AND P0, PT, R4, R11, PT ;  /* 0x0000000b0400720c */ /* 0x000fda0003f06270 */
[----:B------:R-:W-:Y:S05]  /*1f70*/  @P0 EXIT ;  /* 0x000000000000094d */ /* 0x000fea0003800000 */
[----:B--23--:R-:W2:Y:S01]  /*1f80*/  I2F.U32.RP R8, R7 ;  /* 0x0000000700087306 */ /* 0x00cea20000209000 */
[C---:B------:R-:W-:Y:S01]  /*1f90*/  IMAD.IADD R0, R7.reuse, 0x1, R4 ;  /* 0x0000000107007824 */ /* 0x040fe200078e0204 */
[----:B------:R-:W-:Y:S01]  /*1fa0*/  ISETP.NE.U32.AND P2, PT, R7, RZ, PT ;  /* 0x000000ff0700720c */ /* 0x000fe20003f45070 */
[----:B------:R-:W-:Y:S01]  /*1fb0*/  IMAD.MOV R9, RZ, RZ, -R7 ;  /* 0x000000ffff097224 */ /* 0x000fe200078e0a07 */
[----:B------:R-:W-:Y:S02]  /*1fc0*/  BSSY.RECONVERGENT B0, `(.L_x_32) ;  /* 0x0000038000007945 */ /* 0x000fe40003800200 */
[CC--:B------:R-:W-:Y:S02]  /*1fd0*/  ISETP.GE.AND P0, PT, R0.reuse, R11.reuse, PT ;  /* 0x0000000b0000720c */ /* 0x0c0fe40003f06270 */
[----:B------:R-:W-:Y:S02]  /*1fe0*/  VIMNMX R5, PT, PT, R0, R11, !PT ;  /* 0x0000000b00057248 */ /* 0x000fe40007fe0100 */
[----:B------:R-:W-:-:S04]  /*1ff0*/  SEL R6, RZ, 0x1, P0 ;  /* 0x00000001ff067807 */ /* 0x000fc80000000000 */
[----:B------:R-:W-:Y:S01]  /*2000*/  IADD3 R0, PT, PT, R5, -R0, -R6 ;  /* 0x8000000005007210 */ /* 0x000fe20007ffe806 */
[----:B--2---:R-:W1:Y:S02]  /*2010*/  MUFU.RCP R8, R8 ;  /* 0x0000000800087308 */ /* 0x004e640000001000 */
[----:B-1----:R-:W-:-:S06]  /*2020*/  VIADD R2, R8, 0xffffffe ;  /* 0x0ffffffe08027836 */ /* 0x002fcc0000000000 */
[----:B------:R1:W2:Y:S02]  /*2030*/  F2I.FTZ.U32.TRUNC.NTZ R3, R2 ;  /* 0x0000000200037305 */ /* 0x0002a4000021f000 */
[----:B-1----:R-:W-:Y:S02]  /*2040*/  IMAD.MOV.U32 R2, RZ, RZ, RZ ;  /* 0x000000ffff027224 */ /* 0x002fe400078e00ff */
[----:B--2---:R-:W-:-:S04]  /*2050*/  IMAD R9, R9, R3, RZ ;  /* 0x0000000309097224 */ /* 0x004fc800078e02ff */
[----:B------:R-:W-:-:S06]  /*2060*/  IMAD.HI.U32 R9, R3, R9, R2 ;  /* 0x0000000903097227 */ /* 0x000fcc00078e0002 */
[----:B------:R-:W-:-:S05]  /*2070*/  IMAD.HI.U32 R9, R9, R0, RZ ;  /* 0x0000000009097227 */ /* 0x000fca00078e00ff */
[----:B------:R-:W-:-:S05]  /*2080*/  IADD3 R2, PT, PT, -R9, RZ, RZ ;  /* 0x000000ff09027210 */ /* 0x000fca0007ffe1ff */
[----:B------:R-:W-:-:S05]  /*2090*/  IMAD R0, R7, R2, R0 ;  /* 0x0000000207007224 */ /* 0x000fca00078e0200 */
[----:B------:R-:W-:-:S13]  /*20a0*/  ISETP.GE.U32.AND P0, PT, R0, R7, PT ;  /* 0x000000070000720c */ /* 0x000fda0003f06070 */
[----:B------:R-:W-:Y:S02]  /*20b0*/  @P0 IMAD.IADD R0, R0, 0x1, -R7 ;  /* 0x0000000100000824 */ /* 0x000fe400078e0a07 */
[----:B------:R-:W-:-:S03]  /*20c0*/  @P0 VIADD R9, R9, 0x1 ;  /* 0x0000000109090836 */ /* 0x000fc60000000000 */
[----:B------:R-:W-:-:S13]  /*20d0*/  ISETP.GE.U32.AND P1, PT, R0, R7, PT ;  /* 0x000000070000720c */ /* 0x000fda0003f26070 */
[----:B------:R-:W-:Y:S01]  /*20e0*/  @P1 VIADD R9, R9, 0x1 ;  /* 0x0000000109091836 */ /* 0x000fe20000000000 */
[----:B------:R-:W-:-:S05]  /*20f0*/  @!P2 LOP3.LUT R9, RZ, R7, RZ, 0x33, !PT ;  /* 0x00000007ff09a212 */ /* 0x000fca00078e33ff */
[----:B------:R-:W-:-:S05]  /*2100*/  IMAD.IADD R0, R6, 0x1, R9 ;  /* 0x0000000106007824 */ /* 0x000fca00078e0209 */
[C---:B------:R-:W-:Y:S02]  /*2110*/  LOP3.LUT R2, R0.reuse, 0x3, RZ, 0xc0, !PT ;  /* 0x0000000300027812 */ /* 0x040fe400078ec0ff */
[----:B------:R-:W-:Y:S02]  /*2120*/  ISETP.GE.U32.AND P1, PT, R0, 0x3, PT ;  /* 0x000000030000780c */ /* 0x000fe40003f26070 */
[----:B------:R-:W-:-:S13]  /*2130*/  ISETP.NE.AND P0, PT, R2, 0x3, PT ;  /* 0x000000030200780c */ /* 0x000fda0003f05270 */
[----:B------:R-:W-:Y:S05]  /*2140*/  @!P0 BRA `(.L_x_33) ;  /* 0x00000000007c8947 */ /* 0x000fea0003800000 */
[----:B------:R-:W-:-:S05]  /*2150*/  VIADD R0, R0, 0x1 ;  /* 0x0000000100007836 */ /* 0x000fca0000000000 */
[----:B------:R-:W-:-:S04]  /*2160*/  LOP3.LUT R0, R0, 0x3, RZ, 0xc0, !PT ;  /* 0x0000000300007812 */ /* 0x000fc800078ec0ff */
[----:B------:R-:W-:-:S07]  /*2170*/  IADD3 R0, PT, PT, -R0, RZ, RZ ;  /* 0x000000ff00007210 */ /* 0x000fce0007ffe1ff */
.L_x_34:
        /* <DEDUP_REMOVED lines=23> */
[----:B------:R-:W-:Y:S01]  /*22f0*/  ISETP.NE.AND P0, PT, R0, RZ, PT ;  /* 0x000000ff0000720c */ /* 0x000fe20003f05270 */
[----:B------:R-:W-:Y:S01]  /*2300*/  IMAD.IADD R4, R7, 0x1, R4 ;  /* 0x0000000107047824 */ /* 0x000fe200078e0204 */
[----:B--2---:R-:W-:-:S07]  /*2310*/  DFMA R22, R8, 60, R22 ;  /* 0x404e00000816782b */ /* 0x004fce0000000016 */
[----:B------:R1:W-:Y:S04]  /*2320*/  STG.E.64 desc[UR6][R2.64], R22 ;  /* 0x0000001602007986 */ /* 0x0003e8000c101b06 */
[----:B------:R-:W-:Y:S05]  /*2330*/  @P0 BRA `(.L_x_34) ;  /* 0xfffffffc00900947 */ /* 0x000fea000383ffff */
.L_x_33:
[----:B------:R-:W-:Y:S05]  /*2340*/  BSYNC.RECONVERGENT B0 ;  /* 0x0000000000007941 */ /* 0x000fea0003800200 */
.L_x_32:
[----:B------:R-:W-:Y:S05]  /*2350*/  @!P1 EXIT ;  /* 0x000000000000994d */ /* 0x000fea0003800000 */
.L_x_35:
[----:B-12---:R-:W1:Y:S08]  /*2360*/  LDC.64 R2, c[0x0][0x3a0] ;  /* 0x0000e800ff027b82 */ /* 0x006e700000000a00 */
        /* <DEDUP_REMOVED lines=67> */
[----:B------:R-:W3:Y:S04]  /*27a0*/  LDG.E.64 R18, desc[UR6][R18.64] ;  /* 0x0000000612127981 */ /* 0x000ee8000c1e1b00 */
[----:B------:R-:W3:Y:S01]  /*27b0*/  LDG.E.64 R8, desc[UR6][R20.64] ;  /* 0x0000000614087981 */ /* 0x000ee2000c1e1b00 */
[----:B------:R-:W-:-:S04]  /*27c0*/  IMAD.WIDE R22, R7, 0x8, R22 ;  /* 0x0000000807167825 */ /* 0x000fc800078e0216 */
[----:B0-----:R-:W-:Y:S01]  /*27d0*/  IMAD.WIDE R24, R7, 0x8, R24 ;  /* 0x0000000807187825 */ /* 0x001fe200078e0218 */
[----:B---3--:R-:W-:-:S07]  /*27e0*/  DFMA R8, R18, 60, R8 ;  /* 0x404e00001208782b */ /* 0x008fce0000000008 */
[----:B------:R2:W-:Y:S04]  /*27f0*/  STG.E.64 desc[UR6][R20.64], R8 ;  /* 0x0000000814007986 */ /* 0x0005e8000c101b06 */
[----:B------:R-:W3:Y:S04]  /*2800*/  LDG.E.64 R22, desc[UR6][R22.64] ;  /* 0x0000000616167981 */ /* 0x000ee8000c1e1b00 */
[----:B------:R-:W3:Y:S01]  /*2810*/  LDG.E.64 R2, desc[UR6][R24.64] ;  /* 0x0000000618027981 */ /* 0x000ee2000c1e1b00 */
[----:B------:R-:W-:-:S05]  /*2820*/  IMAD R4, R7, 0x4, R4 ;  /* 0x0000000407047824 */ /* 0x000fca00078e0204 */
[----:B------:R-:W-:Y:S01]  /*2830*/  ISETP.GE.AND P0, PT, R4, R11, PT ;  /* 0x0000000b0400720c */ /* 0x000fe20003f06270 */
[----:B---3--:R-:W-:-:S07]  /*2840*/  DFMA R2, R22, 60, R2 ;  /* 0x404e00001602782b */ /* 0x008fce0000000002 */
[----:B------:R2:W-:Y:S05]  /*2850*/  STG.E.64 desc[UR6][R24.64], R2 ;  /* 0x0000000218007986 */ /* 0x0005ea000c101b06 */
[----:B------:R-:W-:Y:S05]  /*2860*/  @!P0 BRA `(.L_x_35) ;  /* 0xfffffff800bc8947 */ /* 0x000fea000383ffff */
[----:B------:R-:W-:Y:S05]  /*2870*/  EXIT ;  /* 0x000000000000794d */ /* 0x000fea0003800000 */
        .weak           $__internal_0_$__cuda_sm20_div_rn_f64_full
        .type           $__internal_0_$__cuda_sm20_div_rn_f64_full,@function
        .size           $__internal_0_$__cuda_sm20_div_rn_f64_full,($_Z8run_stepiiPdS_S_S_S_S_S_PiS_S_S_$__internal_accurate_pow - $__internal_0_$__cuda_sm20_div_rn_f64_full)
$__internal_0_$__cuda_sm20_div_rn_f64_full:
[C---:B------:R-:W-:Y:S01]  /*2880*/  FSETP.GEU.AND P0, PT, |R21|.reuse, 1.469367938527859385e-39, PT ;  /* 0x001000001500780b */ /* 0x040fe20003f0e200 */
[----:B------:R-:W-:Y:S01]  /*2890*/  IMAD.MOV.U32 R38, RZ, RZ, 0x1 ;  /* 0x00000001ff267424 */ /* 0x000fe200078e00ff */
[----:B------:R-:W-:Y:S01]  /*28a0*/  LOP3.LUT R14, R21, 0x800fffff, RZ, 0xc0, !PT ;  /* 0x800fffff150e7812 */ /* 0x000fe200078ec0ff */
[----:B------:R-:W-:Y:S01]  /*28b0*/  BSSY.RECONVERGENT B2, `(.L_x_36) ;  /* 0x0000054000027945 */ /* 0x000fe20003800200 */
[C---:B------:R-:W-:Y:S02]  /*28c0*/  FSETP.GEU.AND P3, PT, |R23|.reuse, 1.469367938527859385e-39, PT ;  /* 0x001000001700780b */ /* 0x040fe40003f6e200 */
[----:B------:R-:W-:Y:S01]  /*28d0*/  LOP3.LUT R15, R14, 0x3ff00000, RZ, 0xfc, !PT ;  /* 0x3ff000000e0f7812 */ /* 0x000fe200078efcff */
[----:B------:R-:W-:Y:S01]  /*28e0*/  IMAD.MOV.U32 R14, RZ, RZ, R20 ;  /* 0x000000ffff0e7224 */ /* 0x000fe200078e0014 */
[----:B------:R-:W-:Y:S02]  /*28f0*/  LOP3.LUT R25, R23, 0x7ff00000, RZ, 0xc0, !PT ;  /* 0x7ff0000017197812 */ /* 0x000fe400078ec0ff */
[----:B------:R-:W-:-:S02]  /*2900*/  MOV R11, 0x1ca00000 ;  /* 0x1ca00000000b7802 */ /* 0x000fc40000000f00 */
[----:B------:R-:W-:Y:S01]  /*2910*/  LOP3.LUT R48, R21, 0x7ff00000, RZ, 0xc0, !PT ;  /* 0x7ff0000015307812 */ /* 0x000fe200078ec0ff */
[----:B------:R-:W-:-:S03]  /*2920*/  @!P0 DMUL R14, R20, 8.98846567431157953865e+307 ;  /* 0x7fe00000140e8828 */ /* 0x000fc60000000000 */
[----:B------:R-:W-:Y:S02]  /*2930*/  ISETP.GE.U32.AND P1, PT, R25, R48, PT ;  /* 0x000000301900720c */ /* 0x000fe40003f26070 */
[----:B------:R-:W-:Y:S01]  /*2940*/  @!P3 LOP3.LUT R42, R21, 0x7ff00000, RZ, 0xc0, !PT ;  /* 0x7ff00000152ab812 */ /* 0x000fe200078ec0ff */
[----:B------:R-:W0:Y:S03]  /*2950*/  MUFU.RCP64H R39, R15 ;  /* 0x0000000f00277308 */ /* 0x000e260000001800 */
[----:B------:R-:W-:Y:S02]  /*2960*/  @!P3 ISETP.GE.U32.AND P4, PT, R25, R42, PT ;  /* 0x0000002a1900b20c */ /* 0x000fe40003f86070 */
[----:B------:R-:W-:Y:S02]  /*2970*/  @!P0 LOP3.LUT R48, R15, 0x7ff00000, RZ, 0xc0, !PT ;  /* 0x7ff000000f308812 */ /* 0x000fe400078ec0ff */
[----:B------:R-:W-:-:S04]  /*2980*/  @!P3 SEL R43, R11, 0x63400000, !P4 ;  /* 0x634000000b2bb807 */ /* 0x000fc80006000000 */
[----:B------:R-:W-:-:S04]  /*2990*/  @!P3 LOP3.LUT R44, R43, 0x80000000, R23, 0xf8, !PT ;  /* 0x800000002b2cb812 */ /* 0x000fc800078ef817 */
[----:B------:R-:W-:Y:S01]  /*29a0*/  @!P3 LOP3.LUT R45, R44, 0x100000, RZ, 0xfc, !PT ;  /* 0x001000002c2db812 */ /* 0x000fe200078efcff */
[----:B------:R-:W-:Y:S01]  /*29b0*/  @!P3 IMAD.MOV.U32 R44, RZ, RZ, RZ ;  /* 0x000000ffff2cb224 */ /* 0x000fe200078e00ff */
[----:B0-----:R-:W-:-:S08]  /*29c0*/  DFMA R40, R38, -R14, 1 ;  /* 0x3ff000002628742b */ /* 0x001fd0000000080e */
[----:B------:R-:W-:-:S08]  /*29d0*/  DFMA R40, R40, R40, R40 ;  /* 0x000000282828722b */ /* 0x000fd00000000028 */
[----:B------:R-:W-:Y:S01]  /*29e0*/  DFMA R40, R38, R40, R38 ;  /* 0x000000282628722b */ /* 0x000fe20000000026 */
[----:B------:R-:W-:Y:S01]  /*29f0*/  SEL R39, R11, 0x63400000, !P1 ;  /* 0x634000000b277807 */ /* 0x000fe20004800000 */
[----:B------:R-:W-:-:S03]  /*2a00*/  IMAD.MOV.U32 R38, RZ, RZ, R22 ;  /* 0x000000ffff267224 */ /* 0x000fc600078e0016 */
[----:B------:R-:W-:-:S03]  /*2a10*/  LOP3.LUT R39, R39, 0x800fffff, R23, 0xf8, !PT ;  /* 0x800fffff27277812 */ /* 0x000fc600078ef817 */
[----:B------:R-:W-:-:S03]  /*2a20*/  DFMA R42, R40, -R14, 1 ;  /* 0x3ff00000282a742b */ /* 0x000fc6000000080e */
[----:B------:R-:W-:-:S05]  /*2a30*/  @!P3 DFMA R38, R38, 2, -R44 ;  /* 0x400000002626b82b */ /* 0x000fca000000082c */
[----:B------:R-:W-:-:S08]  /*2a40*/  DFMA R42, R40, R42, R40 ;  /* 0x0000002a282a722b */ /* 0x000fd00000000028 */
[----:B------:R-:W-:-:S08]  /*2a50*/  DMUL R40, R42, R38 ;  /* 0x000000262a287228 */ /* 0x000fd00000000000 */
[----:B------:R-:W-:-:S08]  /*2a60*/  DFMA R44, R40, -R14, R38 ;  /* 0x8000000e282c722b */ /* 0x000fd00000000026 */
[----:B------:R-:W-:Y:S01]  /*2a70*/  DFMA R44, R42, R44, R40 ;  /* 0x0000002c2a2c722b */ /* 0x000fe20000000028 */
[----:B------:R-:W-:Y:S01]  /*2a80*/  IMAD.MOV.U32 R43, RZ, RZ, R25 ;  /* 0x000000ffff2b7224 */ /* 0x000fe200078e0019 */
[----:B------:R-:W-:-:S05]  /*2a90*/  @!P3 LOP3.LUT R43, R39, 0x7ff00000, RZ, 0xc0, !PT ;  /* 0x7ff00000272bb812 */ /* 0x000fca00078ec0ff */
[----:B------:R-:W-:-:S05]  /*2aa0*/  VIADD R40, R43, 0xffffffff ;  /* 0xffffffff2b287836 */ /* 0x000fca0000000000 */
[----:B------:R-:W-:Y:S01]  /*2ab0*/  ISETP.GT.U32.AND P0, PT, R40, 0x7feffffe, PT ;  /* 0x7feffffe2800780c */ /* 0x000fe20003f04070 */
[----:B------:R-:W-:-:S05]  /*2ac0*/  VIADD R40, R48, 0xffffffff ;  /* 0xffffffff30287836 */ /* 0x000fca0000000000 */
[----:B------:R-:W-:-:S13]  /*2ad0*/  ISETP.GT.U32.OR P0, PT, R40, 0x7feffffe, P0 ;  /* 0x7feffffe2800780c */ /* 0x000fda0000704470 */
[----:B------:R-:W-:Y:S05]  /*2ae0*/  @P0 BRA `(.L_x_37) ;  /* 0x00000000006c0947 */ /* 0x000fea0003800000 */
[----:B------:R-:W-:-:S04]  /*2af0*/  LOP3.LUT R40, R21, 0x7ff00000, RZ, 0xc0, !PT ;  /* 0x7ff0000015287812 */ /* 0x000fc800078ec0ff */
[CC--:B------:R-:W-:Y:S02]  /*2b00*/  VIADDMNMX R22, R25.reuse, -R40.reuse, 0xb9600000, !PT ;  /* 0xb960000019167446 */ /* 0x0c0fe40007800928 */
[----:B------:R-:W-:Y:S02]  /*2b10*/  ISETP.GE.U32.AND P0, PT, R25, R40, PT ;  /* 0x000000281900720c */ /* 0x000fe40003f06070 */
[----:B------:R-:W-:Y:S02]  /*2b20*/  VIMNMX R22, PT, PT, R22, 0x46a00000, PT ;  /* 0x46a0000016167848 */ /* 0x000fe40003fe0100 */
[----:B------:R-:W-:-:S04]  /*2b30*/  SEL R11, R11, 0x63400000, !P0 ;  /* 0x634000000b0b7807 */ /* 0x000fc80004000000 */
[----:B------:R-:W-:Y:S01]  /*2b40*/  IADD3 R11, PT, PT, -R11, R22, RZ ;  /* 0x000000160b0b7210 */ /* 0x000fe20007ffe1ff */
[----:B------:R-:W-:-:S04]  /*2b50*/  IMAD.MOV.U32 R22, RZ, RZ, RZ ;  /* 0x000000ffff167224 */ /* 0x000fc800078e00ff */
[----:B------:R-:W-:-:S06]  /*2b60*/  VIADD R23, R11, 0x7fe00000 ;  /* 0x7fe000000b177836 */ /* 0x000fcc0000000000 */
[----:B------:R-:W-:-:S10]  /*2b70*/  DMUL R40, R44, R22 ;  /* 0x000000162c287228 */ /* 0x000fd40000000000 */
[----:B------:R-:W-:-:S13]  /*2b80*/  FSETP.GTU.AND P0, PT, |R41|, 1.469367938527859385e-39, PT ;  /* 0x001000002900780b */ /* 0x000fda0003f0c200 */
[----:B------:R-:W-:Y:S05]  /*2b90*/  @P0 BRA `(.L_x_38) ;  /* 0x0000000000940947 */ /* 0x000fea0003800000 */
[----:B------:R-:W-:Y:S01]  /*2ba0*/  DFMA R14, R44, -R14, R38 ;  /* 0x8000000e2c0e722b */ /* 0x000fe20000000026 */
[----:B------:R-:W-:-:S09]  /*2bb0*/  IMAD.MOV.U32 R22, RZ, RZ, RZ ;  /* 0x000000ffff167224 */ /* 0x000fd200078e00ff */
[C---:B------:R-:W-:Y:S02]  /*2bc0*/  FSETP.NEU.AND P0, PT, R15.reuse, RZ, PT ;  /* 0x000000ff0f00720b */ /* 0x040fe40003f0d000 */
[----:B------:R-:W-:-:S04]  /*2bd0*/  LOP3.LUT R21, R15, 0x80000000, R21, 0x48, !PT ;  /* 0x800000000f157812 */ /* 0x000fc800078e4815 */
[----:B------:R-:W-:-:S07]  /*2be0*/  LOP3.LUT R23, R21, R23, RZ, 0xfc, !PT ;  /* 0x0000001715177212 */ /* 0x000fce00078efcff */
[----:B------:R-:W-:Y:S05]  /*2bf0*/  @!P0 BRA `(.L_x_38) ;  /* 0x00000000007c8947 */ /* 0x000fea0003800000 */
[----:B------:R-:W-:Y:S01]  /*2c00*/  IMAD.MOV R15, RZ, RZ, -R11 ;  /* 0x000000ffff0f7224 */ /* 0x000fe200078e0a0b */
[----:B------:R-:W-:Y:S01]  /*2c10*/  MOV R14, RZ ;  /* 0x000000ff000e7202 */ /* 0x000fe20000000f00 */
[----:B------:R-:W-:Y:S01]  /*2c20*/  DMUL.RP R22, R44, R22 ;  /* 0x000000162c167228 */ /* 0x000fe20000008000 */
[----:B------:R-:W-:-:S04]  /*2c30*/  IADD3 R11, PT, PT, -R11, -0x43300000, RZ ;  /* 0xbcd000000b0b7810 */ /* 0x000fc80007ffe1ff */
[----:B------:R-:W-:-:S05]  /*2c40*/  DFMA R14, R40, -R14, R44 ;  /* 0x8000000e280e722b */ /* 0x000fca000000002c */
[----:B------:R-:W-:-:S05]  /*2c50*/  LOP3.LUT R21, R23, R21, RZ, 0x3c, !PT ;  /* 0x0000001517157212 */ /* 0x000fca00078e3cff */
[----:B------:R-:W-:-:S04]  /*2c60*/  FSETP.NEU.AND P0, PT, |R15|, R11, PT ;  /* 0x0000000b0f00720b */ /* 0x000fc80003f0d200 */
[----:B------:R-:W-:Y:S02]  /*2c70*/  FSEL R40, R22, R40, !P0 ;  /* 0x0000002816287208 */ /* 0x000fe40004000000 */
[----:B------:R-:W-:Y:S01]  /*2c80*/  FSEL R41, R21, R41, !P0 ;  /* 0x0000002915297208 */ /* 0x000fe20004000000 */
[----:B------:R-:W-:Y:S06]  /*2c90*/  BRA `(.L_x_38) ;  /* 0x0000000000547947 */ /* 0x000fec0003800000 */
.L_x_37:
[----:B------:R-:W-:-:S14]  /*2ca0*/  DSETP.NAN.AND P0, PT, R22, R22, PT ;  /* 0x000000161600722a */ /* 0x000fdc0003f08000 */
[----:B------:R-:W-:Y:S05]  /*2cb0*/  @P0 BRA `(.L_x_39) ;  /* 0x0000000000440947 */ /* 0x000fea0003800000 */
[----:B------:R-:W-:-:S14]  /*2cc0*/  DSETP.NAN.AND P0, PT, R20, R20, PT ;  /* 0x000000141400722a */ /* 0x000fdc0003f08000 */
[----:B------:R-:W-:Y:S05]  /*2cd0*/  @P0 BRA `(.L_x_40) ;  /* 0x0000000000300947 */ /* 0x000fea0003800000 */
[----:B------:R-:W-:Y:S01]  /*2ce0*/  ISETP.NE.AND P0, PT, R43, R48, PT ;  /* 0x000000302b00720c */ /* 0x000fe20003f05270 */
[----:B------:R-:W-:Y:S02]  /*2cf0*/  IMAD.MOV.U32 R40, RZ, RZ, 0x0 ;  /* 0x00000000ff287424 */ /* 0x000fe400078e00ff */
[----:B------:R-:W-:-:S10]  /*2d00*/  IMAD.MOV.U32 R41, RZ, RZ, -0x80000 ;  /* 0xfff80000ff297424 */ /* 0x000fd400078e00ff */
[----:B------:R-:W-:Y:S05]  /*2d10*/  @!P0 BRA `(.L_x_38) ;  /* 0x0000000000348947 */ /* 0x000fea0003800000 */
[----:B------:R-:W-:Y:S02]  /*2d20*/  ISETP.NE.AND P0, PT, R43, 0x7ff00000, PT ;  /* 0x7ff000002b00780c */ /* 0x000fe40003f05270 */
[----:B------:R-:W-:Y:S02]  /*2d30*/  LOP3.LUT R41, R23, 0x80000000, R21, 0x48, !PT ;  /* 0x8000000017297812 */ /* 0x000fe400078e4815 */
[----:B------:R-:W-:-:S13]  /*2d40*/  ISETP.EQ.OR P0, PT, R48, RZ, !P0 ;  /* 0x000000ff3000720c */ /* 0x000fda0004702670 */
[----:B------:R-:W-:Y:S01]  /*2d50*/  @P0 LOP3.LUT R11, R41, 0x7ff00000, RZ, 0xfc, !PT ;  /* 0x7ff00000290b0812 */ /* 0x000fe200078efcff */
[----:B------:R-:W-:Y:S02]  /*2d60*/  @!P0 IMAD.MOV.U32 R40, RZ, RZ, RZ ;  /* 0x000000ffff288224 */ /* 0x000fe400078e00ff */
[----:B------:R-:W-:Y:S01]  /*2d70*/  @P0 IMAD.MOV.U32 R40, RZ, RZ, RZ ;  /* 0x000000ffff280224 */ /* 0x000fe200078e00ff */
[----:B------:R-:W-:Y:S01]  /*2d80*/  @P0 MOV R41, R11 ;  /* 0x0000000b00290202 */ /* 0x000fe20000000f00 */
[----:B------:R-:W-:Y:S06]  /*2d90*/  BRA `(.L_x_38) ;  /* 0x0000000000147947 */ /* 0x000fec0003800000 */
.L_x_40:
[----:B------:R-:W-:Y:S01]  /*2da0*/  LOP3.LUT R41, R21, 0x80000, RZ, 0xfc, !PT ;  /* 0x0008000015297812 */ /* 0x000fe200078efcff */
[----:B------:R-:W-:Y:S01]  /*2db0*/  IMAD.MOV.U32 R40, RZ, RZ, R20 ;  /* 0x000000ffff287224 */ /* 0x000fe200078e0014 */
[----:B------:R-:W-:Y:S06]  /*2dc0*/  BRA `(.L_x_38) ;  /* 0x0000000000087947 */ /* 0x000fec0003800000 */
.L_x_39:
[----:B------:R-:W-:Y:S01]  /*2dd0*/  LOP3.LUT R41, R23, 0x80000, RZ, 0xfc, !PT ;  /* 0x0008000017297812 */ /* 0x000fe200078efcff */
[----:B------:R-:W-:-:S07]  /*2de0*/  IMAD.MOV.U32 R40, RZ, RZ, R22 ;  /* 0x000000ffff287224 */ /* 0x000fce00078e0016 */
.L_x_38:
[----:B------:R-:W-:Y:S05]  /*2df0*/  BSYNC.RECONVERGENT B2 ;  /* 0x0000000000027941 */ /* 0x000fea0003800200 */
.L_x_36:
[----:B------:R-:W-:Y:S02]  /*2e00*/  HFMA2 R47, -RZ, RZ, 0, 0 ;  /* 0x00000000ff2f7431 */ /* 0x000fe400000001ff */
[----:B------:R-:W-:Y:S02]  /*2e10*/  IMAD.MOV.U32 R14, RZ, RZ, R40 ;  /* 0x000000ffff0e7224 */ /* 0x000fe400078e0028 */
[----:B------:R-:W-:Y:S01]  /*2e20*/  IMAD.MOV.U32 R15, RZ, RZ, R41 ;  /* 0x000000ffff0f7224 */ /* 0x000fe200078e0029 */
[----:B------:R-:W-:Y:S06]  /*2e30*/  RET.REL.NODEC R46 `(_Z8run_stepiiPdS_S_S_S_S_S_PiS_S_S_) ;  /* 0xffffffd02e707950 */ /* 0x000fec0003c3ffff */
        .type           $_Z8run_stepiiPdS_S_S_S_S_S_PiS_S_S_$__internal_accurate_pow,@function
        .size           $_Z8run_stepiiPdS_S_S_S_S_S_PiS_S_S_$__internal_accurate_pow,($_Z8run_stepiiPdS_S_S_S_S_S_PiS_S_S_$__internal_trig_reduction_slowpathd - $_Z8run_stepiiPdS_S_S_S_S_S_PiS_S_S_$__internal_accurate_pow)
$_Z8run_stepiiPdS_S_S_S_S_S_PiS_S_S_$__internal_accurate_pow:
[----:B------:R-:W-:Y:S01]  /*2e40*/  ISETP.GT.U32.AND P0, PT, R41, 0xfffff, PT ;  /* 0x000fffff2900780c */ /* 0x000fe20003f04070 */
[----:B------:R-:W-:Y:S01]  /*2e50*/  IMAD.MOV.U32 R11, RZ, RZ, R41 ;  /* 0x000000ffff0b7224 */ /* 0x000fe200078e0029 */
[----:B------:R-:W-:Y:S01]  /*2e60*/  UMOV UR8, 0x7d2cafe2 ;  /* 0x7d2cafe200087882 */ /* 0x000fe20000000000 */
[----:B------:R-:W-:Y:S01]  /*2e70*/  IMAD.MOV.U32 R20, RZ, RZ, R40 ;  /* 0x000000ffff147224 */ /* 0x000fe200078e0028 */
[----:B------:R-:W-:Y:S01]  /*2e80*/  UMOV UR9, 0x3eb0f5ff ;  /* 0x3eb0f5ff00097882 */ /* 0x000fe20000000000 */
[----:B------:R-:W-:Y:S01]  /*2e90*/  IMAD.MOV.U32 R22, RZ, RZ, RZ ;  /* 0x000000ffff167224 */ /* 0x000fe200078e00ff */
[----:B------:R-:W-:Y:S01]  /*2ea0*/  UMOV UR10, 0x3b39803f ;  /* 0x3b39803f000a7882 */ /* 0x000fe20000000000 */
[----:B------:R-:W-:-:S06]  /*2eb0*/  UMOV UR11, 0x3c7abc9e ;  /* 0x3c7abc9e000b7882 */ /* 0x000fcc0000000000 */
[----:B------:R-:W-:-:S10]  /*2ec0*/  @!P0 DMUL R50, R40, 1.80143985094819840000e+16 ;  /* 0x4350000028328828 */ /* 0x000fd40000000000 */
[----:B------:R-:W-:Y:S02]  /*2ed0*/  @!P0 IMAD.MOV.U32 R11, RZ, RZ, R51 ;  /* 0x000000ffff0b8224 */ /* 0x000fe400078e0033 */
[----:B------:R-:W-:-:S03]  /*2ee0*/  @!P0 IMAD.MOV.U32 R20, RZ, RZ, R50 ;  /* 0x000000ffff148224 */ /* 0x000fc600078e0032 */
[----:B------:R-:W-:-:S04]  /*2ef0*/  LOP3.LUT R11, R11, 0x800fffff, RZ, 0xc0, !PT ;  /* 0x800fffff0b0b7812 */ /* 0x000fc800078ec0ff */
[----:B------:R-:W-:-:S04]  /*2f00*/  LOP3.LUT R21, R11, 0x3ff00000, RZ, 0xfc, !PT ;  /* 0x3ff000000b157812 */ /* 0x000fc800078efcff */
[----:B------:R-:W-:-:S13]  /*2f10*/  ISETP.GE.U32.AND P1, PT, R21, 0x3ff6a09f, PT ;  /* 0x3ff6a09f1500780c */ /* 0x000fda0003f26070 */
[----:B------:R-:W-:-:S05]  /*2f20*/  @P1 IADD3 R11, PT, PT, R21, -0x100000, RZ ;  /* 0xfff00000150b1810 */ /* 0x000fca0007ffe0ff */
[----:B------:R-:W-:Y:S01]  /*2f30*/  @P1 IMAD.MOV.U32 R21, RZ, RZ, R11 ;  /* 0x000000ffff151224 */ /* 0x000fe200078e000b */
[----:B------:R-:W-:Y:S02]  /*2f40*/  SHF.R.U32.HI R11, RZ, 0x14, R41 ;  /* 0x00000014ff0b7819 */ /* 0x000fe40000011629 */
[----:B------:R-:W-:-:S03]  /*2f50*/  @!P0 LEA.HI R11, R51, 0xffffffca, RZ, 0xc ;  /* 0xffffffca330b8811 */ /* 0x000fc600078f60ff */
[C---:B------:R-:W-:Y:S02]  /*2f60*/  DADD R42, R20.reuse, 1 ;  /* 0x3ff00000142a7429 */ /* 0x040fe40000000000 */
[----:B------:R-:W-:-:S04]  /*2f70*/  DADD R20, R20, -1 ;  /* 0xbff0000014147429 */ /* 0x000fc80000000000 */
[----:B------:R-:W0:Y:S02]  /*2f80*/  MUFU.RCP64H R23, R43 ;  /* 0x0000002b00177308 */ /* 0x000e240000001800 */
[----:B0-----:R-:W-:-:S08]  /*2f90*/  DFMA R38, -R42, R22, 1 ;  /* 0x3ff000002a26742b */ /* 0x001fd00000000116 */
[----:B------:R-:W-:-:S08]  /*2fa0*/  DFMA R38, R38, R38, R38 ;  /* 0x000000262626722b */ /* 0x000fd00000000026 */
[----:B------:R-:W-:Y:S01]  /*2fb0*/  DFMA R22, R22, R38, R22 ;  /* 0x000000261616722b */ /* 0x000fe20000000016 */
[----:B------:R-:W-:Y:S02]  /*2fc0*/  IMAD.MOV.U32 R38, RZ, RZ, 0x41ad3b5a ;  /* 0x41ad3b5aff267424 */ /* 0x000fe400078e00ff */
[----:B------:R-:W-:-:S05]  /*2fd0*/  IMAD.MOV.U32 R39, RZ, RZ, 0x3ed0f5d2 ;  /* 0x3ed0f5d2ff277424 */ /* 0x000fca00078e00ff */
[----:B------:R-:W-:-:S08]  /*2fe0*/  DMUL R48, R20, R22 ;  /* 0x0000001614307228 */ /* 0x000fd00000000000 */
[----:B------:R-:W-:-:S08]  /*2ff0*/  DFMA R48, R20, R22, R48 ;  /* 0x000000161430722b */ /* 0x000fd00000000030 */
[----:B------:R-:W-:Y:S02]  /*3000*/  DMUL R44, R48, R48 ;  /* 0x00000030302c7228 */ /* 0x000fe40000000000 */
[----:B------:R-:W-:-:S06]  /*3010*/  DADD R46, R20, -R48 ;  /* 0x00000000142e7229 */ /* 0x000fcc0000000830 */
[----:B------:R-:W-:Y:S01]  /*3020*/  DFMA R38, R44, UR8, R38 ;  /* 0x000000082c267c2b */ /* 0x000fe20008000026 */
[----:B------:R-:W-:Y:S01]  /*3030*/  UMOV UR8, 0x75488a3f ;  /* 0x75488a3f00087882 */ /* 0x000fe20000000000 */
[----:B------:R-:W-:Y:S01]  /*3040*/  UMOV UR9, 0x3ef3b20a ;  /* 0x3ef3b20a00097882 */ /* 0x000fe20000000000 */
[----:B------:R-:W-:-:S05]  /*3050*/  DADD R46, R46, R46 ;  /* 0x000000002e2e7229 */ /* 0x000fca000000002e */
[----:B------:R-:W-:Y:S01]  /*3060*/  DFMA R38, R44, R38, UR8 ;  /* 0x000000082c267e2b */ /* 0x000fe20008000026 */
[----:B------:R-:W-:Y:S01]  /*3070*/  UMOV UR8, 0xe4faecd5 ;  /* 0xe4faecd500087882 */ /* 0x000fe20000000000 */
[----:B------:R-:W-:Y:S01]  /*3080*/  UMOV UR9, 0x3f1745cd ;  /* 0x3f1745cd00097882 */ /* 0x000fe20000000000 */
[----:B------:R-:W-:-:S05]  /*3090*/  DFMA R46, R20, -R48, R46 ;  /* 0x80000030142e722b */ /* 0x000fca000000002e */
[----:B------:R-:W-:Y:S01]  /*30a0*/  DFMA R38, R44, R38, UR8 ;  /* 0x000000082c267e2b */ /* 0x000fe20008000026 */
[----:B------:R-:W-:Y:S01]  /*30b0*/  UMOV UR8, 0x258a578b ;  /* 0x258a578b00087882 */ /* 0x000fe20000000000 */
[----:B------:R-:W-:Y:S01]  /*30c0*/  UMOV UR9, 0x3f3c71c7 ;  /* 0x3f3c71c700097882 */ /* 0x000fe20000000000 */
[----:B------:R-:W-:Y:S02]  /*30d0*/  DMUL R46, R22, R46 ;  /* 0x0000002e162e7228 */ /* 0x000fe40000000000 */
[----:B------:R-:W-:-:S03]  /*30e0*/  DMUL R22, R48, R48 ;  /* 0x0000003030167228 */ /* 0x000fc60000000000 */
[----:B------:R-:W-:Y:S01]  /*30f0*/  DFMA R38, R44, R38, UR8 ;  /* 0x000000082c267e2b */ /* 0x000fe20008000026 */
[----:B------:R-:W-:Y:S01]  /*3100*/  UMOV UR8, 0x9242b910 ;  /* 0x9242b91000087882 */ /* 0x000fe20000000000 */
[----:B------:R-:W-:-:S03]  /*3110*/  UMOV UR9, 0x3f624924 ;  /* 0x3f62492400097882 */ /* 0x000fc60000000000 */
[----:B------:R-:W-:-:S03]  /*3120*/  DMUL R40, R48, R22 ;  /* 0x0000001630287228 */ /* 0x000fc60000000000 */
[----:B------:R-:W-:Y:S01]  /*3130*/  DFMA R38, R44, R38, UR8 ;  /* 0x000000082c267e2b */ /* 0x000fe20008000026 */
[----:B------:R-:W-:Y:S01]  /*3140*/  UMOV UR8, 0x99999dfb ;  /* 0x99999dfb00087882 */ /* 0x000fe20000000000 */
[----:B------:R-:W-:-:S06]  /*3150*/  UMOV UR9, 0x3f899999 ;  /* 0x3f89999900097882 */ /* 0x000fcc0000000000 */
[----:B------:R-:W-:Y:S01]  /*3160*/  DFMA R38, R44, R38, UR8 ;  /* 0x000000082c267e2b */ /* 0x000fe20008000026 */
[----:B------:R-:W-:Y:S01]  /*3170*/  UMOV UR8, 0x55555555 ;  /* 0x5555555500087882 */ /* 0x000fe20000000000 */
[----:B------:R-:W-:-:S06]  /*3180*/  UMOV UR9, 0x3fb55555 ;  /* 0x3fb5555500097882 */ /* 0x000fcc0000000000 */
[----:B------:R-:W-:-:S08]  /*3190*/  DFMA R20, R44, R38, UR8 ;  /* 0x000000082c147e2b */ /* 0x000fd00008000026 */
[----:B------:R-:W-:Y:S01]  /*31a0*/  DADD R42, -R20, UR8 ;  /* 0x00000008142a7e29 */ /* 0x000fe20008000100 */
[----:B------:R-:W-:Y:S01]  /*31b0*/  UMOV UR8, 0xb9e7b0 ;  /* 0x00b9e7b000087882 */ /* 0x000fe20000000000 */
[----:B------:R-:W-:-:S06]  /*31c0*/  UMOV UR9, 0x3c46a4cb ;  /* 0x3c46a4cb00097882 */ /* 0x000fcc0000000000 */
[----:B------:R-:W-:Y:S02]  /*31d0*/  DFMA R42, R44, R38, R42 ;  /* 0x000000262c2a722b */ /* 0x000fe4000000002a */
[----:B------:R-:W-:Y:S01]  /*31e0*/  DFMA R44, R48, R48, -R22 ;  /* 0x00000030302c722b */ /* 0x000fe20000000816 */
[----:B------:R-:W-:Y:S01]  /*31f0*/  IADD3 R39, PT, PT, R47, 0x100000, RZ ;  /* 0x001000002f277810 */ /* 0x000fe20007ffe0ff */
[----:B------:R-:W-:-:S04]  /*3200*/  IMAD.MOV.U32 R38, RZ, RZ, R46 ;  /* 0x000000ffff267224 */ /* 0x000fc800078e002e */
[----:B------:R-:W-:Y:S01]  /*3210*/  DADD R42, R42, -UR8 ;  /* 0x800000082a2a7e29 */ /* 0x000fe20008000000 */
[----:B------:R-:W-:Y:S01]  /*3220*/  UMOV UR8, 0x80000000 ;  /* 0x8000000000087882 */ /* 0x000fe20000000000 */
[C---:B------:R-:W-:Y:S01]  /*3230*/  DFMA R38, R48.reuse, R38, R44 ;  /* 0x000000263026722b */ /* 0x040fe2000000002c */
[----:B------:R-:W-:Y:S01]  /*3240*/  UMOV UR9, 0x43300000 ;  /* 0x4330000000097882 */ /* 0x000fe20000000000 */
[----:B------:R-:W-:-:S08]  /*3250*/  DFMA R44, R48, R22, -R40 ;  /* 0x00000016302c722b */ /* 0x000fd00000000828 */
[----:B------:R-:W-:Y:S02]  /*3260*/  DFMA R44, R46, R22, R44 ;  /* 0x000000162e2c722b */ /* 0x000fe4000000002c */
[----:B------:R-:W-:-:S06]  /*3270*/  DADD R22, R20, R42 ;  /* 0x0000000014167229 */ /* 0x000fcc000000002a */
[----:B------:R-:W-:Y:S02]  /*3280*/  DFMA R38, R48, R38, R44 ;  /* 0x000000263026722b */ /* 0x000fe4000000002c */
[----:B------:R-:W-:-:S08]  /*3290*/  DADD R20, R20, -R22 ;  /* 0x0000000014147229 */ /* 0x000fd00000000816 */
[----:B------:R-:W-:Y:S02]  /*32a0*/  DADD R44, R42, R20 ;  /* 0x000000002a2c7229 */ /* 0x000fe40000000014 */
[----:B------:R-:W-:-:S08]  /*32b0*/  DMUL R42, R22, R40 ;  /* 0x00000028162a7228 */ /* 0x000fd00000000000 */
[----:B------:R-:W-:-:S08]  /*32c0*/  DFMA R20, R22, R40, -R42 ;  /* 0x000000281614722b */ /* 0x000fd0000000082a */
[----:B------:R-:W-:Y:S01]  /*32d0*/  DFMA R20, R22, R38, R20 ;  /* 0x000000261614722b */ /* 0x000fe20000000014 */
[C---:B------:R-:W-:Y:S02]  /*32e0*/  VIADD R38, R11.reuse, 0xfffffc01 ;  /* 0xfffffc010b267836 */ /* 0x040fe40000000000 */
[----:B------:R-:W-:Y:S02]  /*32f0*/  @P1 VIADD R38, R11, 0xfffffc02 ;  /* 0xfffffc020b261836 */ /* 0x000fe40000000000 */
[----:B------:R-:W-:-:S03]  /*3300*/  IMAD.MOV.U32 R39, RZ, RZ, 0x43300000 ;  /* 0x43300000ff277424 */ /* 0x000fc600078e00ff */
[----:B------:R-:W-:Y:S01]  /*3310*/  DFMA R44, R44, R40, R20 ;  /* 0x000000282c2c722b */ /* 0x000fe20000000014 */
[----:B------:R-:W-:-:S06]  /*3320*/  LOP3.LUT R38, R38, 0x80000000, RZ, 0x3c, !PT ;  /* 0x8000000026267812 */ /* 0x000fcc00078e3cff */
[----:B------:R-:W-:Y:S01]  /*3330*/  DADD R38, R38, -UR8 ;  /* 0x8000000826267e29 */ /* 0x000fe20008000000 */
[----:B------:R-:W-:Y:S01]  /*3340*/  UMOV UR8, 0xfefa39ef ;  /* 0xfefa39ef00087882 */ /* 0x000fe20000000000 */
[----:B------:R-:W-:Y:S01]  /*3350*/  DADD R22, R42, R44 ;  /* 0x000000002a167229 */ /* 0x000fe2000000002c */
[----:B------:R-:W-:-:S07]  /*3360*/  UMOV UR9, 0x3fe62e42 ;  /* 0x3fe62e4200097882 */ /* 0x000fce0000000000 */
[--C-:B------:R-:W-:Y:S02]  /*3370*/  DADD R20, R48, R22.reuse ;  /* 0x0000000030147229 */ /* 0x100fe40000000016 */
[----:B------:R-:W-:-:S06]  /*3380*/  DADD R42, R42, -R22 ;  /* 0x000000002a2a7229 */ /* 0x000fcc0000000816 */
[----:B------:R-:W-:Y:S02]  /*3390*/  DADD R48, R48, -R20 ;  /* 0x0000000030307229 */ /* 0x000fe40000000814 */
[----:B------:R-:W-:-:S06]  /*33a0*/  DADD R42, R44, R42 ;  /* 0x000000002c2a7229 */ /* 0x000fcc000000002a */
[----:B------:R-:W-:-:S08]  /*33b0*/  DADD R48, R22, R48 ;  /* 0x0000000016307229 */ /* 0x000fd00000000030 */
[----:B------:R-:W-:-:S08]  /*33c0*/  DADD R42, R42, R48 ;  /* 0x000000002a2a7229 */ /* 0x000fd00000000030 */
[----:B------:R-:W-:-:S08]  /*33d0*/  DADD R46, R46, R42 ;  /* 0x000000002e2e7229 */ /* 0x000fd0000000002a */
[----:B------:R-:W-:-:S08]  /*33e0*/  DADD R40, R20, R46 ;  /* 0x0000000014287229 */ /* 0x000fd0000000002e */
[--C-:B------:R-:W-:Y:S02]  /*33f0*/  DFMA R22, R38, UR8, R40.reuse ;  /* 0x0000000826167c2b */ /* 0x100fe40008000028 */
[----:B------:R-:W-:-:S06]  /*3400*/  DADD R42, R20, -R40 ;  /* 0x00000000142a7229 */ /* 0x000fcc0000000828 */
[----:B------:R-:W-:Y:S02]  /*3410*/  DFMA R20, R38, -UR8, R22 ;  /* 0x8000000826147c2b */ /* 0x000fe40008000016 */
[----:B------:R-:W-:-:S06]  /*3420*/  DADD R42, R46, R42 ;  /* 0x000000002e2a7229 */ /* 0x000fcc000000002a */
[----:B------:R-:W-:-:S08]  /*3430*/  DADD R20, -R40, R20 ;  /* 0x0000000028147229 */ /* 0x000fd00000000114 */
[----:B------:R-:W-:-:S08]  /*3440*/  DADD R20, R42, -R20 ;  /* 0x000000002a147229 */ /* 0x000fd00000000814 */
[----:B------:R-:W-:-:S08]  /*3450*/  DFMA R38, R38, UR10, R20 ;  /* 0x0000000a26267c2b */ /* 0x000fd00008000014 */
[----:B------:R-:W-:-:S08]  /*3460*/  DADD R20, R22, R38 ;  /* 0x0000000016147229 */ /* 0x000fd00000000026 */
[----:B------:R-:W-:Y:S02]  /*3470*/  DADD R22, R22, -R20 ;  /* 0x0000000016167229 */ /* 0x000fe40000000814 */
[----:B------:R-:W-:-:S06]  /*3480*/  DMUL R44, R20, 1.5 ;  /* 0x3ff80000142c7828 */ /* 0x000fcc0000000000 */
[----:B------:R-:W-:Y:S02]  /*3490*/  DADD R38, R38, R22 ;  /* 0x0000000026267229 */ /* 0x000fe40000000016 */
[----:B------:R-:W-:-:S08]  /*34a0*/  DFMA R20, R20, 1.5, -R44 ;  /* 0x3ff800001414782b */ /* 0x000fd0000000082c */
[----:B------:R-:W-:Y:S01]  /*34b0*/  DFMA R38, R38, 1.5, R20 ;  /* 0x3ff800002626782b */ /* 0x000fe20000000014 */
[----:B------:R-:W-:Y:S01]  /*34c0*/  MOV R20, 0x652b82fe ;  /* 0x652b82fe00147802 */ /* 0x000fe20000000f00 */
[----:B------:R-:W-:-:S06]  /*34d0*/  IMAD.MOV.U32 R21, RZ, RZ, 0x3ff71547 ;  /* 0x3ff71547ff157424 */ /* 0x000fcc00078e00ff */
[----:B------:R-:W-:-:S08]  /*34e0*/  DADD R22, R44, R38 ;  /* 0x000000002c167229 */ /* 0x000fd00000000026 */
[----:B------:R-:W-:Y:S02]  /*34f0*/  DFMA R20, R22, R20, 6.75539944105574400000e+15 ;  /* 0x433800001614742b */ /* 0x000fe40000000014 */
[----:B------:R-:W-:Y:S01]  /*3500*/  FSETP.GEU.AND P0, PT, |R23|, 4.1917929649353027344, PT ;  /* 0x4086232b1700780b */ /* 0x000fe20003f0e200 */
[----:B------:R-:W-:-:S05]  /*3510*/  DADD R44, R44, -R22 ;  /* 0x000000002c2c7229 */ /* 0x000fca0000000816 */
[----:B------:R-:W-:-:S03]  /*3520*/  DADD R42, R20, -6.75539944105574400000e+15 ;  /* 0xc3380000142a7429 */ /* 0x000fc60000000000 */
[----:B------:R-:W-:-:S05]  /*3530*/  DADD R38, R38, R44 ;  /* 0x0000000026267229 */ /* 0x000fca000000002c */
[----:B------:R-:W-:Y:S01]  /*3540*/  DFMA R40, R42, -UR8, R22 ;  /* 0x800000082a287c2b */ /* 0x000fe20008000016 */
[----:B------:R-:W-:Y:S01]  /*3550*/  UMOV UR8, 0x3b39803f ;  /* 0x3b39803f00087882 */ /* 0x000fe20000000000 */
[----:B------:R-:W-:-:S06]  /*3560*/  UMOV UR9, 0x3c7abc9e ;  /* 0x3c7abc9e00097882 */ /* 0x000fcc0000000000 */
[----:B------:R-:W-:Y:S01]  /*3570*/  DFMA R40, R42, -UR8, R40 ;  /* 0x800000082a287c2b */ /* 0x000fe20008000028 */
[----:B------:R-:W-:Y:S01]  /*3580*/  UMOV UR8, 0x69ce2bdf ;  /* 0x69ce2bdf00087882 */ /* 0x000fe20000000000 */
[----:B------:R-:W-:Y:S01]  /*3590*/  IMAD.MOV.U32 R42, RZ, RZ, -0x35dec16 ;  /* 0xfca213eaff2a7424 */ /* 0x000fe200078e00ff */
[----:B------:R-:W-:Y:S01]  /*35a0*/  UMOV UR9, 0x3e5ade15 ;  /* 0x3e5ade1500097882 */ /* 0x000fe20000000000 */
[----:B------:R-:W-:-:S06]  /*35b0*/  IMAD.MOV.U32 R43, RZ, RZ, 0x3e928af3 ;  /* 0x3e928af3ff2b7424 */ /* 0x000fcc00078e00ff */
[----:B------:R-:W-:Y:S01]  /*35c0*/  DFMA R42, R40, UR8, R42 ;  /* 0x00000008282a7c2b */ /* 0x000fe2000800002a */
[----:B------:R-:W-:Y:S01]  /*35d0*/  UMOV UR8, 0x62401315 ;  /* 0x6240131500087882 */ /* 0x000fe20000000000 */
[----:B------:R-:W-:-:S06]  /*35e0*/  UMOV UR9, 0x3ec71dee ;  /* 0x3ec71dee00097882 */ /* 0x000fcc0000000000 */
[----:B------:R-:W-:Y:S01]  /*35f0*/  DFMA R42, R40, R42, UR8 ;  /* 0x00000008282a7e2b */ /* 0x000fe2000800002a */
        /* <DEDUP_REMOVED lines=20> */
[----:B------:R-:W-:-:S08]  /*3740*/  DFMA R42, R40, R42, UR8 ;  /* 0x00000008282a7e2b */ /* 0x000fd0000800002a */
[----:B------:R-:W-:-:S08]  /*3750*/  DFMA R42, R40, R42, 1 ;  /* 0x3ff00000282a742b */ /* 0x000fd0000000002a */
[----:B------:R-:W-:-:S10]  /*3760*/  DFMA R42, R40, R42, 1 ;  /* 0x3ff00000282a742b */ /* 0x000fd4000000002a */
[----:B------:R-:W-:Y:S01]  /*3770*/  IMAD R41, R20, 0x100000, R43 ;  /* 0x0010000014297824 */ /* 0x000fe200078e022b */
[----:B------:R-:W-:Y:S01]  /*3780*/  MOV R40, R42 ;  /* 0x0000002a00287202 */ /* 0x000fe20000000f00 */
[----:B------:R-:W-:Y:S06]  /*3790*/  @!P0 BRA `(.L_x_41) ;  /* 0x0000000000308947 */ /* 0x000fec0003800000 */
[----:B------:R-:W-:Y:S01]  /*37a0*/  FSETP.GEU.AND P1, PT, |R23|, 4.2275390625, PT ;  /* 0x408748001700780b */ /* 0x000fe20003f2e200 */
[C---:B------:R-:W-:Y:S02]  /*37b0*/  DADD R40, R22.reuse, +INF ;  /* 0x7ff0000016287429 */ /* 0x040fe40000000000 */
[----:B------:R-:W-:-:S08]  /*37c0*/  DSETP.GEU.AND P0, PT, R22, RZ, PT ;  /* 0x000000ff1600722a */ /* 0x000fd00003f0e000 */
[----:B------:R-:W-:Y:S02]  /*37d0*/  FSEL R40, R40, RZ, P0 ;  /* 0x000000ff28287208 */ /* 0x000fe40000000000 */
[----:B------:R-:W-:Y:S02]  /*37e0*/  @!P1 LEA.HI R11, R20, R20, RZ, 0x1 ;  /* 0x00000014140b9211 */ /* 0x000fe400078f08ff */
[----:B------:R-:W-:Y:S02]  /*37f0*/  FSEL R41, R41, RZ, P0 ;  /* 0x000000ff29297208 */ /* 0x000fe40000000000 */
[----:B------:R-:W-:-:S05]  /*3800*/  @!P1 SHF.R.S32.HI R11, RZ, 0x1, R11 ;  /* 0x00000001ff0b9819 */ /* 0x000fca000001140b */
[----:B------:R-:W-:Y:S02]  /*3810*/  @!P1 IMAD.IADD R20, R20, 0x1, -R11 ;  /* 0x0000000114149824 */ /* 0x000fe400078e0a0b */
[----:B------:R-:W-:-:S03]  /*3820*/  @!P1 IMAD R43, R11, 0x100000, R43 ;  /* 0x001000000b2b9824 */ /* 0x000fc600078e022b */
[----:B------:R-:W-:Y:S01]  /*3830*/  @!P1 LEA R21, R20, 0x3ff00000, 0x14 ;  /* 0x3ff0000014159811 */ /* 0x000fe200078ea0ff */
[----:B------:R-:W-:-:S06]  /*3840*/  @!P1 IMAD.MOV.U32 R20, RZ, RZ, RZ ;  /* 0x000000ffff149224 */ /* 0x000fcc00078e00ff */
[----:B------:R-:W-:-:S11]  /*3850*/  @!P1 DMUL R40, R42, R20 ;  /* 0x000000142a289228 */ /* 0x000fd60000000000 */
.L_x_41:
[----:B------:R-:W-:Y:S01]  /*3860*/  DFMA R38, R38, R40, R40 ;  /* 0x000000282626722b */ /* 0x000fe20000000028 */
[----:B------:R-:W-:Y:S01]  /*3870*/  IMAD.MOV.U32 R53, RZ, RZ, 0x0 ;  /* 0x00000000ff357424 */ /* 0x000fe200078e00ff */
[----:B------:R-:W-:-:S08]  /*3880*/  DSETP.NEU.AND P0, PT, |R40|, +INF , PT ;  /* 0x7ff000002800742a */ /* 0x000fd00003f0d200 */
[----:B------:R-:W-:Y:S02]  /*3890*/  FSEL R20, R40, R38, !P0 ;  /* 0x0000002628147208 */ /* 0x000fe40004000000 */
[----:B------:R-:W-:Y:S01]  /*38a0*/  FSEL R38, R41, R39, !P0 ;  /* 0x0000002729267208 */ /* 0x000fe20004000000 */
[----:B------:R-:W-:Y:S06]  /*38b0*/  RET.REL.NODEC R52 `(_Z8run_stepiiPdS_S_S_S_S_S_PiS_S_S_) ;  /* 0xffffffc434d07950 */ /* 0x000fec0003c3ffff */
        .type           $_Z8run_stepiiPdS_S_S_S_S_S_PiS_S_S_$__internal_trig_reduction_slowpathd,@function
        .size           $_Z8run_stepiiPdS_S_S_S_S_S_PiS_S_S_$__internal_trig_reduction_slowpathd,(.L_x_70 - $_Z8run_stepiiPdS_S_S_S_S_S_PiS_S_S_$__internal_trig_reduction_slowpathd)
$_Z8run_stepiiPdS_S_S_S_S_S_PiS_S_S_$__internal_trig_reduction_slowpathd:
[--C-:B------:R-:W-:Y:S01]  /*38c0*/  SHF.R.U32.HI R11, RZ, 0x14, R21.reuse ;  /* 0x00000014ff0b7819 */ /* 0x100fe20000011615 */
[----:B------:R-:W-:Y:S01]  /*38d0*/  IMAD.MOV.U32 R39, RZ, RZ, R21 ;  /* 0x000000ffff277224 */ /* 0x000fe200078e0015 */
[----:B------:R-:W-:Y:S01]  /*38e0*/  MOV R38, R12 ;  /* 0x0000000c00267202 */ /* 0x000fe20000000f00 */
[----:B------:R-:W-:Y:S01]  /*38f0*/  IMAD.MOV.U32 R14, RZ, RZ, RZ ;  /* 0x000000ffff0e7224 */ /* 0x000fe200078e00ff */
[----:B------:R-:W-:-:S04]  /*3900*/  LOP3.LUT R13, R11, 0x7ff, RZ, 0xc0, !PT ;  /* 0x000007ff0b0d7812 */ /* 0x000fc800078ec0ff */
[----:B------:R-:W-:-:S13]  /*3910*/  ISETP.NE.AND P0, PT, R13, 0x7ff, PT ;  /* 0x000007ff0d00780c */ /* 0x000fda0003f05270 */
[----:B------:R-:W-:Y:S05]  /*3920*/  @!P0 BRA `(.L_x_42) ;  /* 0x0000000800548947 */ /* 0x000fea0003800000 */
[----:B------:R-:W-:Y:S01]  /*3930*/  VIADD R12, R13, 0xfffffc00 ;  /* 0xfffffc000d0c7836 */ /* 0x000fe20000000000 */
[----:B------:R-:W-:Y:S01]  /*3940*/  BSSY.RECONVERGENT B3, `(.L_x_43) ;  /* 0x000002f000037945 */ /* 0x000fe20003800200 */
[----:B------:R-:W-:-:S03]  /*3950*/  CS2R R42, SRZ ;  /* 0x00000000002a7805 */ /* 0x000fc6000001ff00 */
[----:B------:R-:W-:Y:S02]  /*3960*/  SHF.R.U32.HI R16, RZ, 0x6, R12 ;  /* 0x00000006ff107819 */ /* 0x000fe4000001160c */
[----:B------:R-:W-:Y:S02]  /*3970*/  ISETP.GE.U32.AND P0, PT, R12, 0x80, PT ;  /* 0x000000800c00780c */ /* 0x000fe40003f06070 */
[C---:B------:R-:W-:Y:S02]  /*3980*/  IADD3 R17, PT, PT, -R16.reuse, 0x13, RZ ;  /* 0x0000001310117810 */ /* 0x040fe40007ffe1ff */
[----:B------:R-:W-:Y:S02]  /*3990*/  IADD3 R25, PT, PT, -R16, 0xf, RZ ;  /* 0x0000000f10197810 */ /* 0x000fe40007ffe1ff */
[----:B------:R-:W-:-:S04]  /*39a0*/  SEL R17, R17, 0x12, P0 ;  /* 0x0000001211117807 */ /* 0x000fc80000000000 */
[----:B------:R-:W-:-:S13]  /*39b0*/  ISETP.GE.AND P0, PT, R25, R17, PT ;  /* 0x000000111900720c */ /* 0x000fda0003f06270 */
[----:B------:R-:W-:Y:S05]  /*39c0*/  @P0 BRA `(.L_x_44) ;  /* 0x0000000000980947 */ /* 0x000fea0003800000 */
[----:B------:R-:W0:Y:S01]  /*39d0*/  LDC.64 R14, c[0x0][0x358] ;  /* 0x0000d600ff0e7b82 */ /* 0x000e220000000a00 */
[C---:B------:R-:W-:Y:S01]  /*39e0*/  SHF.L.U64.HI R23, R38.reuse, 0xb, R39 ;  /* 0x0000000b26177819 */ /* 0x040fe20000010227 */
[----:B------:R-:W-:Y:S01]  /*39f0*/  HFMA2 R18, -RZ, RZ, 0, 0 ;  /* 0x00000000ff127431 */ /* 0x000fe200000001ff */
[----:B------:R-:W-:Y:S01]  /*3a00*/  BSSY.RECONVERGENT B4, `(.L_x_45) ;  /* 0x0000021000047945 */ /* 0x000fe20003800200 */
[----:B------:R-:W-:Y:S01]  /*3a10*/  IMAD.SHL.U32 R19, R38, 0x800, RZ ;  /* 0x0000080026137824 */ /* 0x000fe200078e00ff */
[----:B------:R-:W-:Y:S02]  /*3a20*/  IADD3 R16, PT, PT, RZ, -R16, -R17 ;  /* 0x80000010ff107210 */ /* 0x000fe40007ffe811 */
[----:B------:R-:W-:Y:S02]  /*3a30*/  CS2R R42, SRZ ;  /* 0x00000000002a7805 */ /* 0x000fe4000001ff00 */
[----:B------:R-:W-:-:S07]  /*3a40*/  LOP3.LUT R23, R23, 0x80000000, RZ, 0xfc, !PT ;  /* 0x8000000017177812 */ /* 0x000fce00078efcff */
.L_x_46:
[----:B------:R-:W1:Y:S01]  /*3a50*/  LDC.64 R12, c[0x4][0x20] ;  /* 0x01000800ff0c7b82 */ /* 0x000e620000000a00 */
[----:B0-----:R-:W-:Y:S02]  /*3a60*/  R2UR UR8, R14 ;  /* 0x000000000e0872ca */ /* 0x001fe400000e0000 */
[----:B------:R-:W-:Y:S01]  /*3a70*/  R2UR UR9, R15 ;  /* 0x000000000f0972ca */ /* 0x000fe200000e0000 */
[----:B-1----:R-:W-:-:S12]  /*3a80*/  IMAD.WIDE R12, R25, 0x8, R12 ;  /* 0x00000008190c7825 */ /* 0x002fd800078e020c */
[----:B------:R-:W2:Y:S01]  /*3a90*/  LDG.E.64.CONSTANT R12, desc[UR8][R12.64] ;  /* 0x000000080c0c7981 */ /* 0x000ea2000c1e9b00 */
[----:B------:R-:W-:Y:S02]  /*3aa0*/  VIADD R16, R16, 0x1 ;  /* 0x0000000110107836 */ /* 0x000fe40000000000 */
[----:B------:R-:W-:Y:S02]  /*3ab0*/  VIADD R25, R25, 0x1 ;  /* 0x0000000119197836 */ /* 0x000fe40000000000 */
[----:B--2---:R-:W-:-:S04]  /*3ac0*/  IMAD.WIDE.U32 R42, P3, R12, R19, R42 ;  /* 0x000000130c2a7225 */ /* 0x004fc8000786002a */
[----:B------:R-:W-:Y:S02]  /*3ad0*/  IMAD R39, R12, R23, RZ ;  /* 0x000000170c277224 */ /* 0x000fe400078e02ff */
[CC--:B------:R-:W-:Y:S02]  /*3ae0*/  IMAD R20, R13.reuse, R19.reuse, RZ ;  /* 0x000000130d147224 */ /* 0x0c0fe400078e02ff */
[----:B------:R-:W-:Y:S01]  /*3af0*/  IMAD.HI.U32 R41, R13, R19, RZ ;  /* 0x000000130d297227 */ /* 0x000fe200078e00ff */
[----:B------:R-:W-:-:S03]  /*3b00*/  IADD3 R43, P0, PT, R39, R43, RZ ;  /* 0x0000002b272b7210 */ /* 0x000fc60007f1e0ff */
[----:B------:R-:W-:Y:S01]  /*3b10*/  IMAD R39, R18, 0x8, R1 ;  /* 0x0000000812277824 */ /* 0x000fe200078e0201 */
[----:B------:R-:W-:Y:S01]  /*3b20*/  IADD3 R43, P1, PT, R20, R43, RZ ;  /* 0x0000002b142b7210 */ /* 0x000fe20007f3e0ff */
[----:B------:R-:W-:-:S04]  /*3b30*/  IMAD.HI.U32 R20, R12, R23, RZ ;  /* 0x000000170c147227 */ /* 0x000fc800078e00ff */
[----:B------:R-:W-:Y:S01]  /*3b40*/  IMAD.X R12, RZ, RZ, R20, P3 ;  /* 0x000000ffff0c7224 */ /* 0x000fe200018e0614 */
[----:B------:R0:W-:Y:S01]  /*3b50*/  STL.64 [R39], R42 ;  /* 0x0000002a27007387 */ /* 0x0001e20000100a00 */
[----:B------:R-:W-:-:S03]  /*3b60*/  IMAD.HI.U32 R20, R13, R23, RZ ;  /* 0x000000170d147227 */ /* 0x000fc600078e00ff */
[----:B------:R-:W-:Y:S01]  /*3b70*/  IADD3.X R12, P0, PT, R41, R12, RZ, P0, !PT ;  /* 0x0000000c290c7210 */ /* 0x000fe2000071e4ff */
[----:B------:R-:W-:Y:S02]  /*3b80*/  IMAD R13, R13, R23, RZ ;  /* 0x000000170d0d7224 */ /* 0x000fe400078e02ff */
[----:B------:R-:W-:-:S03]  /*3b90*/  VIADD R18, R18, 0x1 ;  /* 0x0000000112127836 */ /* 0x000fc60000000000 */
[----:B------:R-:W-:Y:S01]  /*3ba0*/  IADD3.X R13, P1, PT, R13, R12, RZ, P1, !PT ;  /* 0x0000000c0d0d7210 */ /* 0x000fe20000f3e4ff */
[----:B------:R-:W-:Y:S01]  /*3bb0*/  IMAD.X R12, RZ, RZ, R20, P0 ;  /* 0x000000ffff0c7224 */ /* 0x000fe200000e0614 */
[----:B------:R-:W-:-:S03]  /*3bc0*/  ISETP.NE.AND P0, PT, R16, -0xf, PT ;  /* 0xfffffff11000780c */ /* 0x000fc60003f05270 */
[----:B0-----:R-:W-:Y:S01]  /*3bd0*/  IMAD.MOV.U32 R42, RZ, RZ, R13 ;  /* 0x000000ffff2a7224 */ /* 0x001fe200078e000d */
[----:B------:R-:W-:-:S05]  /*3be0*/  IADD3.X R12, PT, PT, RZ, R12, RZ, P1, !PT ;  /* 0x0000000cff0c7210 */ /* 0x000fca0000ffe4ff */
[----:B------:R-:W-:-:S04]  /*3bf0*/  IMAD.MOV.U32 R43, RZ, RZ, R12 ;  /* 0x000000ffff2b7224 */ /* 0x000fc800078e000c */
[----:B------:R-:W-:Y:S05]  /*3c00*/  @P0 BRA `(.L_x_46) ;  /* 0xfffffffc00900947 */ /* 0x000fea000383ffff */
[----:B------:R-:W-:Y:S05]  /*3c10*/  BSYNC.RECONVERGENT B4 ;  /* 0x0000000000047941 */ /* 0x000fea0003800200 */
.L_x_45:
[----:B------:R-:W-:-:S07]  /*3c20*/  MOV R25, R17 ;  /* 0x0000001100197202 */ /* 0x000fce0000000f00 */
.L_x_44:
[----:B------:R-:W-:Y:S05]  /*3c30*/  BSYNC.RECONVERGENT B3 ;  /* 0x0000000000037941 */ /* 0x000fea0003800200 */
.L_x_43:
[C---:B------:R-:W-:Y:S02]  /*3c40*/  LOP3.LUT R12, R11.reuse, 0x7ff, RZ, 0xc0, !PT ;  /* 0x000007ff0b0c7812 */ /* 0x040fe400078ec0ff */
[----:B------:R-:W-:-:S03]  /*3c50*/  LOP3.LUT P0, R39, R11, 0x3f, RZ, 0xc0, !PT ;  /* 0x0000003f0b277812 */ /* 0x000fc6000780c0ff */
[----:B------:R-:W-:-:S05]  /*3c60*/  VIADD R12, R12, 0xfffffc00 ;  /* 0xfffffc000c0c7836 */ /* 0x000fca0000000000 */
[----:B------:R-:W-:-:S05]  /*3c70*/  SHF.R.U32.HI R12, RZ, 0x6, R12 ;  /* 0x00000006ff0c7819 */ /* 0x000fca000001160c */
[----:B------:R-:W-:-:S04]  /*3c80*/  IMAD.IADD R12, R12, 0x1, R25 ;  /* 0x000000010c0c7824 */ /* 0x000fc800078e0219 */
[----:B------:R-:W-:-:S05]  /*3c90*/  IMAD.U32 R17, R12, 0x8, R1 ;  /* 0x000000080c117824 */ /* 0x000fca00078e0001 */
[----:B------:R0:W-:Y:S04]  /*3ca0*/  STL.64 [R17+-0x78], R42 ;  /* 0xffff882a11007387 */ /* 0x0001e80000100a00 */
[----:B------:R-:W2:Y:S04]  /*3cb0*/  @P0 LDL.64 R18, [R1+0x8] ;  /* 0x0000080001120983 */ /* 0x000ea80000100a00 */
[----:B------:R-:W3:Y:S04]  /*3cc0*/  LDL.64 R12, [R1+0x10] ;  /* 0x00001000010c7983 */ /* 0x000ee80000100a00 */
[----:B------:R-:W4:Y:S01]  /*3cd0*/  LDL.64 R14, [R1+0x18] ;  /* 0x00001800010e7983 */ /* 0x000f220000100a00 */
[----:B------:R-:W-:Y:S01]  /*3ce0*/  @P0 LOP3.LUT R11, R39, 0x3f, RZ, 0x3c, !PT ;  /* 0x0000003f270b0812 */ /* 0x000fe200078e3cff */
[----:B------:R-:W-:Y:S01]  /*3cf0*/  BSSY.RECONVERGENT B3, `(.L_x_47) ;  /* 0x0000034000037945 */ /* 0x000fe20003800200 */
[----:B--2---:R-:W-:-:S02]  /*3d00*/  @P0 SHF.R.U64 R16, R18, 0x1, R19 ;  /* 0x0000000112100819 */ /* 0x004fc40000001213 */
[----:B------:R-:W-:Y:S02]  /*3d10*/  @P0 SHF.R.U32.HI R18, RZ, 0x1, R19 ;  /* 0x00000001ff120819 */ /* 0x000fe40000011613 */
[--C-:B---3--:R-:W-:Y:S02]  /*3d20*/  @P0 SHF.R.U32.HI R38, RZ, 0x1, R13.reuse ;  /* 0x00000001ff260819 */ /* 0x108fe4000001160d */
[C-C-:B------:R-:W-:Y:S02]  /*3d30*/  @P0 SHF.R.U64 R22, R12.reuse, 0x1, R13.reuse ;  /* 0x000000010c160819 */ /* 0x140fe4000000120d */
[----:B------:R-:W-:Y:S02]  /*3d40*/  @P0 SHF.L.U32 R19, R12, R39, RZ ;  /* 0x000000270c130219 */ /* 0x000fe400000006ff */
[----:B------:R-:W-:Y:S02]  /*3d50*/  @P0 SHF.R.U64 R16, R16, R11, R18 ;  /* 0x0000000b10100219 */ /* 0x000fe40000001212 */
[----:B------:R-:W-:-:S02]  /*3d60*/  @P0 SHF.L.U64.HI R20, R12, R39, R13 ;  /* 0x000000270c140219 */ /* 0x000fc4000001020d */
[----:B0-----:R-:W-:Y:S02]  /*3d70*/  @P0 SHF.R.U32.HI R17, RZ, R11, R18 ;  /* 0x0000000bff110219 */ /* 0x001fe40000011612 */
[----:B----4-:R-:W-:Y:S02]  /*3d80*/  @P0 SHF.L.U32 R18, R14, R39, RZ ;  /* 0x000000270e120219 */ /* 0x010fe400000006ff */
[----:B------:R-:W-:Y:S02]  /*3d90*/  @P0 SHF.R.U64 R23, R22, R11, R38 ;  /* 0x0000000b16170219 */ /* 0x000fe40000001226 */
[----:B------:R-:W-:Y:S02]  /*3da0*/  @P0 LOP3.LUT R12, R19, R16, RZ, 0xfc, !PT ;  /* 0x00000010130c0212 */ /* 0x000fe400078efcff */
[----:B------:R-:W-:Y:S02]  /*3db0*/  @P0 LOP3.LUT R13, R20, R17, RZ, 0xfc, !PT ;  /* 0x00000011140d0212 */ /* 0x000fe400078efcff */
[----:B------:R-:W-:-:S02]  /*3dc0*/  @P0 SHF.L.U64.HI R16, R14, R39, R15 ;  /* 0x000000270e100219 */ /* 0x000fc4000001020f */
[----:B------:R-:W-:Y:S01]  /*3dd0*/  @P0 LOP3.LUT R14, R18, R23, RZ, 0xfc, !PT ;  /* 0x00000017120e0212 */ /* 0x000fe200078efcff */
[C---:B------:R-:W-:Y:S01]  /*3de0*/  IMAD.SHL.U32 R18, R12.reuse, 0x4, RZ ;  /* 0x000000040c127824 */ /* 0x040fe200078e00ff */
[----:B------:R-:W-:Y:S02]  /*3df0*/  @P0 SHF.R.U32.HI R11, RZ, R11, R38 ;  /* 0x0000000bff0b0219 */ /* 0x000fe40000011626 */
[----:B------:R-:W-:Y:S02]  /*3e00*/  SHF.L.U64.HI R19, R12, 0x2, R13 ;  /* 0x000000020c137819 */ /* 0x000fe4000001020d */
[----:B------:R-:W-:Y:S02]  /*3e10*/  @P0 LOP3.LUT R15, R16, R11, RZ, 0xfc, !PT ;  /* 0x0000000b100f0212 */ /* 0x000fe400078efcff */
[----:B------:R-:W-:Y:S02]  /*3e20*/  SHF.L.W.U32.HI R13, R13, 0x2, R14 ;  /* 0x000000020d0d7819 */ /* 0x000fe40000010e0e */
[----:B------:R-:W-:-:S02]  /*3e30*/  IADD3 RZ, P0, PT, RZ, -R18, RZ ;  /* 0x80000012ffff7210 */ /* 0x000fc40007f1e0ff */
[----:B------:R-:W-:Y:S02]  /*3e40*/  LOP3.LUT R11, RZ, R19, RZ, 0x33, !PT ;  /* 0x00000013ff0b7212 */ /* 0x000fe400078e33ff */
[----:B------:R-:W-:Y:S02]  /*3e50*/  SHF.L.W.U32.HI R14, R14, 0x2, R15 ;  /* 0x000000020e0e7819 */ /* 0x000fe40000010e0f */
[----:B------:R-:W-:Y:S02]  /*3e60*/  LOP3.LUT R16, RZ, R13, RZ, 0x33, !PT ;  /* 0x0000000dff107212 */ /* 0x000fe400078e33ff */
[----:B------:R-:W-:Y:S02]  /*3e70*/  IADD3.X R12, P0, PT, RZ, R11, RZ, P0, !PT ;  /* 0x0000000bff0c7210 */ /* 0x000fe4000071e4ff */
[----:B------:R-:W-:Y:S02]  /*3e80*/  LOP3.LUT R11, RZ, R14, RZ, 0x33, !PT ;  /* 0x0000000eff0b7212 */ /* 0x000fe400078e33ff */
[----:B------:R-:W-:-:S02]  /*3e90*/  ISETP.GT.U32.AND P3, PT, R13, -0x1, PT ;  /* 0xffffffff0d00780c */ /* 0x000fc40003f64070 */
[----:B------:R-:W-:Y:S02]  /*3ea0*/  IADD3.X R16, P1, PT, RZ, R16, RZ, P0, !PT ;  /* 0x00000010ff107210 */ /* 0x000fe4000073e4ff */
[C---:B------:R-:W-:Y:S02]  /*3eb0*/  ISETP.GT.AND.EX P0, PT, R14.reuse, -0x1, PT, P3 ;  /* 0xffffffff0e00780c */ /* 0x040fe40003f04330 */
[----:B------:R-:W-:Y:S02]  /*3ec0*/  IADD3.X R11, PT, PT, RZ, R11, RZ, P1, !PT ;  /* 0x0000000bff0b7210 */ /* 0x000fe40000ffe4ff */
[----:B------:R-:W-:Y:S02]  /*3ed0*/  SEL R17, R13, R16, P0 ;  /* 0x000000100d117207 */ /* 0x000fe40000000000 */
[----:B------:R-:W-:Y:S02]  /*3ee0*/  SEL R20, R14, R11, P0 ;  /* 0x0000000b0e147207 */ /* 0x000fe40000000000 */
[----:B------:R-:W-:-:S02]  /*3ef0*/  SEL R19, R19, R12, P0 ;  /* 0x0000000c13137207 */ /* 0x000fc40000000000 */
[----:B------:R-:W-:-:S03]  /*3f00*/  ISETP.NE.U32.AND P1, PT, R20, RZ, PT ;  /* 0x000000ff1400720c */ /* 0x000fc60003f25070 */
[----:B------:R-:W-:Y:S01]  /*3f10*/  @!P0 IMAD.MOV R18, RZ, RZ, -R18 ;  /* 0x000000ffff128224 */ /* 0x000fe200078e0a12 */
[----:B------:R-:W-:-:S06]  /*3f20*/  SEL R13, R17, R20, !P1 ;  /* 0x00000014110d7207 */ /* 0x000fcc0004800000 */
[----:B------:R-:W0:Y:S02]  /*3f30*/  FLO.U32 R13, R13 ;  /* 0x0000000d000d7300 */ /* 0x000e2400000e0000 */
[C---:B0-----:R-:W-:Y:S02]  /*3f40*/  IADD3 R16, PT, PT, -R13.reuse, 0x1f, RZ ;  /* 0x0000001f0d107810 */ /* 0x041fe40007ffe1ff */
[----:B------:R-:W-:-:S03]  /*3f50*/  IADD3 R11, PT, PT, -R13, 0x3f, RZ ;  /* 0x0000003f0d0b7810 */ /* 0x000fc60007ffe1ff */
[----:B------:R-:W-:-:S05]  /*3f60*/  @P1 IMAD.MOV R11, RZ, RZ, R16 ;  /* 0x000000ffff0b1224 */ /* 0x000fca00078e0210 */
[----:B------:R-:W-:-:S13]  /*3f70*/  ISETP.NE.AND P1, PT, R11, RZ, PT ;  /* 0x000000ff0b00720c */ /* 0x000fda0003f25270 */
[----:B------:R-:W-:Y:S05]  /*3f80*/  @!P1 BRA `(.L_x_48) ;  /* 0x0000000000289947 */ /* 0x000fea0003800000 */
[C---:B------:R-:W-:Y:S02]  /*3f90*/  LOP3.LUT R12, R11.reuse, 0x3f, RZ, 0xc0, !PT ;  /* 0x0000003f0b0c7812 */ /* 0x040fe400078ec0ff */
[--C-:B------:R-:W-:Y:S02]  /*3fa0*/  SHF.R.U64 R16, R18, 0x1, R19.reuse ;  /* 0x0000000112107819 */ /* 0x100fe40000001213 */
[----:B------:R-:W-:Y:S02]  /*3fb0*/  SHF.R.U32.HI R18, RZ, 0x1, R19 ;  /* 0x00000001ff127819 */ /* 0x000fe40000011613 */
[----:B------:R-:W-:Y:S02]  /*3fc0*/  LOP3.LUT R13, R11, 0x3f, RZ, 0xc, !PT ;  /* 0x0000003f0b0d7812 */ /* 0x000fe400078e0cff */
[CC--:B------:R-:W-:Y:S02]  /*3fd0*/  SHF.L.U64.HI R20, R17.reuse, R12.reuse, R20 ;  /* 0x0000000c11147219 */ /* 0x0c0fe40000010214 */
[----:B------:R-:W-:-:S02]  /*3fe0*/  SHF.L.U32 R17, R17, R12, RZ ;  /* 0x0000000c11117219 */ /* 0x000fc400000006ff */
[-CC-:B------:R-:W-:Y:S02]  /*3ff0*/  SHF.R.U64 R12, R16, R13.reuse, R18.reuse ;  /* 0x0000000d100c7219 */ /* 0x180fe40000001212 */
[----:B------:R-:W-:Y:S02]  /*4000*/  SHF.R.U32.HI R13, RZ, R13, R18 ;  /* 0x0000000dff0d7219 */ /* 0x000fe40000011612 */
[----:B------:R-:W-:Y:S02]  /*4010*/  LOP3.LUT R17, R17, R12, RZ, 0xfc, !PT ;  /* 0x0000000c11117212 */ /* 0x000fe400078efcff */
[----:B------:R-:W-:-:S07]  /*4020*/  LOP3.LUT R20, R20, R13, RZ, 0xfc, !PT ;  /* 0x0000000d14147212 */ /* 0x000fce00078efcff */
.L_x_48:
[----:B------:R-:W-:Y:S05]  /*4030*/  BSYNC.RECONVERGENT B3 ;  /* 0x0000000000037941 */ /* 0x000fea0003800200 */
.L_x_47:
[----:B------:R-:W-:Y:S01]  /*4040*/  IMAD.WIDE.U32 R18, R17, 0x2168c235, RZ ;  /* 0x2168c23511127825 */ /* 0x000fe200078e00ff */
[----:B------:R-:W-:-:S03]  /*4050*/  SHF.R.U32.HI R15, RZ, 0x1e, R15 ;  /* 0x0000001eff0f7819 */ /* 0x000fc6000001160f */
[----:B------:R-:W-:Y:S01]  /*4060*/  IMAD.MOV.U32 R12, RZ, RZ, R19 ;  /* 0x000000ffff0c7224 */ /* 0x000fe200078e0013 */
[----:B------:R-:W-:Y:S01]  /*4070*/  IADD3 RZ, P1, PT, R18, R18, RZ ;  /* 0x0000001212ff7210 */ /* 0x000fe20007f3e0ff */
[----:B------:R-:W-:Y:S01]  /*4080*/  IMAD.MOV.U32 R13, RZ, RZ, RZ ;  /* 0x000000ffff0d7224 */ /* 0x000fe200078e00ff */
[----:B------:R-:W-:Y:S01]  /*4090*/  LEA.HI R14, R14, R15, RZ, 0x1 ;  /* 0x0000000f0e0e7211 */ /* 0x000fe200078f08ff */
[----:B------:R-:W-:-:S04]  /*40a0*/  IMAD.HI.U32 R16, R20, -0x36f0255e, RZ ;  /* 0xc90fdaa214107827 */ /* 0x000fc800078e00ff */
[----:B------:R-:W-:-:S04]  /*40b0*/  IMAD.WIDE.U32 R12, R17, -0x36f0255e, R12 ;  /* 0xc90fdaa2110c7825 */ /* 0x000fc800078e000c */
[C---:B------:R-:W-:Y:S02]  /*40c0*/  IMAD R17, R20.reuse, -0x36f0255e, RZ ;  /* 0xc90fdaa214117824 */ /* 0x040fe400078e02ff */
[----:B------:R-:W-:-:S05]  /*40d0*/  IMAD.WIDE.U32 R12, P3, R20, 0x2168c235, R12 ;  /* 0x2168c235140c7825 */ /* 0x000fca000786000c */
[----:B------:R-:W-:Y:S02]  /*40e0*/  IADD3.X R16, PT, PT, R16, RZ, RZ, P3, !PT ;  /* 0x000000ff10107210 */ /* 0x000fe40001ffe4ff */
[----:B------:R-:W-:Y:S02]  /*40f0*/  IADD3 R13, P3, PT, R17, R13, RZ ;  /* 0x0000000d110d7210 */ /* 0x000fe40007f7e0ff */
[----:B------:R-:W-:Y:S02]  /*4100*/  IADD3.X RZ, P1, PT, R12, R12, RZ, P1, !PT ;  /* 0x0000000c0cff7210 */ /* 0x000fe40000f3e4ff */
[C---:B------:R-:W-:Y:S01]  /*4110*/  ISETP.GT.U32.AND P4, PT, R13.reuse, RZ, PT ;  /* 0x000000ff0d00720c */ /* 0x040fe20003f84070 */
[----:B------:R-:W-:Y:S01]  /*4120*/  IMAD.X R16, RZ, RZ, R16, P3 ;  /* 0x000000ffff107224 */ /* 0x000fe200018e0610 */
[----:B------:R-:W-:-:S04]  /*4130*/  IADD3.X R12, P3, PT, R13, R13, RZ, P1, !PT ;  /* 0x0000000d0d0c7210 */ /* 0x000fc80000f7e4ff */
[C---:B------:R-:W-:Y:S01]  /*4140*/  ISETP.GT.AND.EX P1, PT, R16.reuse, RZ, PT, P4 ;  /* 0x000000ff1000720c */ /* 0x040fe20003f24340 */
[----:B------:R-:W-:-:S03]  /*4150*/  IMAD.X R17, R16, 0x1, R16, P3 ;  /* 0x0000000110117824 */ /* 0x000fc600018e0610 */
[----:B------:R-:W-:Y:S02]  /*4160*/  SEL R13, R12, R13, P1 ;  /* 0x0000000d0c0d7207 */ /* 0x000fe40000800000 */
[----:B------:R-:W-:Y:S02]  /*4170*/  SEL R16, R17, R16, P1 ;  /* 0x0000001011107207 */ /* 0x000fe40000800000 */
[----:B------:R-:W-:Y:S02]  /*4180*/  IADD3 R13, P3, PT, R13, 0x1, RZ ;  /* 0x000000010d0d7810 */ /* 0x000fe40007f7e0ff */
[----:B------:R-:W-:Y:S02]  /*4190*/  SEL R18, RZ, 0xffffffff, !P1 ;  /* 0xffffffffff127807 */ /* 0x000fe40004800000 */
[----:B------:R-:W-:Y:S01]  /*41a0*/  LOP3.LUT P1, R12, R21, 0x80000000, RZ, 0xc0, !PT ;  /* 0x80000000150c7812 */ /* 0x000fe2000782c0ff */
[----:B------:R-:W-:Y:S02]  /*41b0*/  IMAD.X R16, RZ, RZ, R16, P3 ;  /* 0x000000ffff107224 */ /* 0x000fe400018e0610 */
[----:B------:R-:W-:Y:S01]  /*41c0*/  IMAD.IADD R11, R18, 0x1, -R11 ;  /* 0x00000001120b7824 */ /* 0x000fe200078e0a0b */
[----:B------:R-:W-:-:S02]  /*41d0*/  @!P0 LOP3.LUT R12, R12, 0x80000000, RZ, 0x3c, !PT ;  /* 0x800000000c0c8812 */ /* 0x000fc400078e3cff */
[----:B------:R-:W-:Y:S02]  /*41e0*/  SHF.R.U64 R13, R13, 0xa, R16 ;  /* 0x0000000a0d0d7819 */ /* 0x000fe40000001210 */
[----:B------:R-:W-:Y:S02]  /*41f0*/  SHF.L.U32 R11, R11, 0x14, RZ ;  /* 0x000000140b0b7819 */ /* 0x000fe400000006ff */
[----:B------:R-:W-:-:S03]  /*4200*/  IADD3 R13, P3, PT, R13, 0x1, RZ ;  /* 0x000000010d0d7810 */ /* 0x000fc60007f7e0ff */
[----:B------:R-:W-:Y:S01]  /*4210*/  @P1 IMAD.MOV R14, RZ, RZ, -R14 ;  /* 0x000000ffff0e1224 */ /* 0x000fe200078e0a0e */
[----:B------:R-:W-:-:S04]  /*4220*/  LEA.HI.X R16, R16, RZ, RZ, 0x16, P3 ;  /* 0x000000ff10107211 */ /* 0x000fc800018fb4ff */
[--C-:B------:R-:W-:Y:S02]  /*4230*/  SHF.R.U64 R13, R13, 0x1, R16.reuse ;  /* 0x000000010d0d7819 */ /* 0x100fe40000001210 */
[----:B------:R-:W-:Y:S02]  /*4240*/  SHF.R.U32.HI R16, RZ, 0x1, R16 ;  /* 0x00000001ff107819 */ /* 0x000fe40000011610 */
[----:B------:R-:W-:-:S04]  /*4250*/  IADD3 R38, P3, P4, RZ, RZ, R13 ;  /* 0x000000ffff267210 */ /* 0x000fc80007c7e00d */
[----:B------:R-:W-:-:S04]  /*4260*/  IADD3.X R11, PT, PT, R11, 0x3fe00000, R16, P3, P4 ;  /* 0x3fe000000b0b7810 */ /* 0x000fc80001fe8410 */
[----:B------:R-:W-:-:S07]  /*4270*/  LOP3.LUT R39, R11, R12, RZ, 0xfc, !PT ;  /* 0x0000000c0b277212 */ /* 0x000fce00078efcff */
.L_x_42:
[----:B------:R-:W-:Y:S02]  /*4280*/  IMAD.MOV.U32 R41, RZ, RZ, 0x0 ;  /* 0x00000000ff297424 */ /* 0x000fe400078e00ff */
[----:B------:R-:W-:Y:S02]  /*4290*/  IMAD.MOV.U32 R11, RZ, RZ, R14 ;  /* 0x000000ffff0b7224 */ /* 0x000fe400078e000e */
[----:B------:R-:W-:Y:S05]  /*42a0*/  RET.REL.NODEC R40 `(_Z8run_stepiiPdS_S_S_S_S_S_PiS_S_S_) ;  /* 0xffffffbc28547950 */ /* 0x000fea0003c3ffff */
.L_x_49:
[----:B------:R-:W-:-:S00]  /*42b0*/  BRA `(.L_x_49) ;  /* 0xfffffffc00fc7947 */ /* 0x000fc0000383ffff */
[----:B------:R-:W-:-:S00]  /*42c0*/  NOP ;  /* 0x0000000000007918 */ /* 0x000fc00000000000 */
        /* <DEDUP_REMOVED lines=11> */
.L_x_70:


//--------------------- .text._Z8set_massPdPii    --------------------------
	.section	.text._Z8set_massPdPii,"ax",@progbits
	.align	128
        .global         _Z8set_massPdPii
        .type           _Z8set_massPdPii,@function
        .size           _Z8set_massPdPii,(.L_x_75 - _Z8set_massPdPii)
        .other          _Z8set_massPdPii,@"STO_CUDA_ENTRY STV_DEFAULT"
_Z8set_massPdPii:
.text._Z8set_massPdPii:
[----:B------:R-:W-:Y:S01]  /*0000*/  LDC R1, c[0x0][0x37c] ;  /* 0x0000df00ff017b82 */ /* 0x000fe20000000800 */
[----:B------:R-:W0:Y:S07]  /*0010*/  S2R R0, SR_TID.X ;  /* 0x0000000000007919 */ /* 0x000e2e0000002100 */
[----:B------:R-:W0:Y:S01]  /*0020*/  S2UR UR4, SR_CTAID.X ;  /* 0x00000000000479c3 */ /* 0x000e220000002500 */
[----:B------:R-:W1:Y:S07]  /*0030*/  LDCU UR5, c[0x0][0x390] ;  /* 0x00007200ff0577ac */ /* 0x000e6e0008000800 */
[----:B------:R-:W0:Y:S02]  /*0040*/  LDC R9, c[0x0][0x360] ;  /* 0x0000d800ff097b82 */ /* 0x000e240000000800 */
[----:B0-----:R-:W-:-:S05]  /*0050*/  IMAD R0, R9, UR4, R0 ;  /* 0x0000000409007c24 */ /* 0x001fca000f8e0200 */
[----:B-1----:R-:W-:-:S13]  /*0060*/  ISETP.GE.AND P0, PT, R0, UR5, PT ;  /* 0x0000000500007c0c */ /* 0x002fda000bf06270 */
[----:B------:R-:W-:Y:S05]  /*0070*/  @P0 EXIT ;  /* 0x000000000000094d */ /* 0x000fea0003800000 */
[----:B------:R-:W0:Y:S01]  /*0080*/  LDC.64 R6, c[0x0][0x388] ;  /* 0x0000e200ff067b82 */ /* 0x000e220000000a00 */
[----:B------:R-:W1:Y:S01]  /*0090*/  LDCU UR4, c[0x0][0x370] ;  /* 0x00006e00ff0477ac */ /* 0x000e620008000800 */
[----:B------:R-:W2:Y:S01]  /*00a0*/  LDCU.64 UR6, c[0x0][0x358] ;  /* 0x00006b00ff0677ac */ /* 0x000ea20008000a00 */
[----:B------:R-:W3:Y:S01]  /*00b0*/  LDCU UR5, c[0x0][0x390] ;  /* 0x00007200ff0577ac */ /* 0x000ee20008000800 */
[----:B-1----:R-:W-:-:S07]  /*00c0*/  IMAD R9, R9, UR4, RZ ;  /* 0x0000000409097c24 */ /* 0x002fce000f8e02ff */
.L_x_50:
[----:B0-----:R-:W-:-:S06]  /*00d0*/  IMAD.WIDE R2, R0, 0x4, R6 ;  /* 0x0000000400027825 */ /* 0x001fcc00078e0206 */
[----:B--2---:R-:W2:Y:S02]  /*00e0*/  LDG.E R2, desc[UR6][R2.64] ;  /* 0x0000000602027981 */ /* 0x004ea4000c1e1900 */
[----:B--2---:R-:W-:-:S13]  /*00f0*/  ISETP.NE.AND P0, PT, R2, 0x1, PT ;  /* 0x000000010200780c */ /* 0x004fda0003f05270 */
[----:B------:R-:W0:Y:S02]  /*0100*/  @!P0 LDC.64 R4, c[0x0][0x380] ;  /* 0x0000e000ff048b82 */ /* 0x000e240000000a00 */
[----:B0-----:R-:W-:Y:S01]  /*0110*/  @!P0 IMAD.WIDE R4, R0, 0x8, R4 ;  /* 0x0000000800048825 */ /* 0x001fe200078e0204 */
[----:B------:R-:W-:-:S04]  /*0120*/  IADD3 R0, PT, PT, R9, R0, RZ ;  /* 0x0000000009007210 */ /* 0x000fc80007ffe0ff */
[----:B------:R1:W-:Y:S01]  /*0130*/  @!P0 STG.E.64 desc[UR6][R4.64], RZ ;  /* 0x000000ff04008986 */ /* 0x0003e2000c101b06 */
[----:B---3--:R-:W-:-:S13]  /*0140*/  ISETP.GE.AND P0, PT, R0, UR5, PT ;  /* 0x0000000500007c0c */ /* 0x008fda000bf06270 */
[----:B-1----:R-:W-:Y:S05]  /*0150*/  @!P0 BRA `(.L_x_50) ;  /* 0xfffffffc00dc8947 */ /* 0x002fea000383ffff */
[----:B------:R-:W-:Y:S05]  /*0160*/  EXIT ;  /* 0x000000000000794d */ /* 0x000fea0003800000 */
.L_x_51:
        /* <DEDUP_REMOVED lines=9> */
.L_x_75:


//--------------------- .text._Z13calculate_hitiiPdS_S_ --------------------------
	.section	.text._Z13calculate_hitiiPdS_S_,"ax",@progbits
	.align	128
        .global         _Z13calculate_hitiiPdS_S_
        .type           _Z13calculate_hitiiPdS_S_,@function
        .size           _Z13calculate_hitiiPdS_S_,(.L_x_71 - _Z13calculate_hitiiPdS_S_)
        .other          _Z13calculate_hitiiPdS_S_,@"STO_CUDA_ENTRY STV_DEFAULT"
_Z13calculate_hitiiPdS_S_:
.text._Z13calculate_hitiiPdS_S_:
[----:B------:R-:W0:Y:S08]  /*0000*/  LDC R1, c[0x0][0x37c] ;  /* 0x0000df00ff017b82 */ /* 0x000e300000000800 */
[----:B------:R-:W1:Y:S01]  /*0010*/  LDC.64 R8, c[0x0][0x390] ;  /* 0x0000e400ff087b82 */ /* 0x000e620000000a00 */
[----:B------:R-:W2:Y:S07]  /*0020*/  LDCU.64 UR4, c[0x0][0x358] ;  /* 0x00006b00ff0477ac */ /* 0x000eae0008000a00 */
[----:B------:R-:W1:Y:S08]  /*0030*/  LDC.64 R10, c[0x0][0x380] ;  /* 0x0000e000ff0a7b82 */ /* 0x000e700000000a00 */
[----:B------:R-:W3:Y:S08]  /*0040*/  LDC.64 R4, c[0x0][0x388] ;  /* 0x0000e200ff047b82 */ /* 0x000ef00000000a00 */
[----:B------:R-:W4:Y:S01]  /*0050*/  LDC.64 R14, c[0x0][0x398] ;  /* 0x0000e600ff0e7b82 */ /* 0x000f220000000a00 */
[----:B-1----:R-:W-:-:S04]  /*0060*/  IMAD.WIDE R6, R10, 0x8, R8 ;  /* 0x000000080a067825 */ /* 0x002fc800078e0208 */
[C---:B------:R-:W-:Y:S02]  /*0070*/  IMAD.WIDE R8, R11.reuse, 0x8, R8 ;  /* 0x000000080b087825 */ /* 0x040fe400078e0208 */
[----:B--2---:R-:W2:Y:S02]  /*0080*/  LDG.E.64 R6, desc[UR4][R6.64] ;  /* 0x0000000406067981 */ /* 0x004ea4000c1e1b00 */
[C-C-:B---3--:R-:W-:Y:S02]  /*0090*/  IMAD.WIDE R2, R10.reuse, 0x8, R4.reuse ;  /* 0x000000080a027825 */ /* 0x148fe400078e0204 */
[----:B------:R-:W2:Y:S02]  /*00a0*/  LDG.E.64 R8, desc[UR4][R8.64] ;  /* 0x0000000408087981 */ /* 0x000ea4000c1e1b00 */
[----:B------:R-:W-:Y:S02]  /*00b0*/  IMAD.WIDE R4, R11, 0x8, R4 ;  /* 0x000000080b047825 */ /* 0x000fe400078e0204 */
[----:B------:R-:W3:Y:S02]  /*00c0*/  LDG.E.64 R2, desc[UR4][R2.64] ;  /* 0x0000000402027981 */ /* 0x000ee4000c1e1b00 */
[----:B----4-:R-:W-:-:S02]  /*00d0*/  IMAD.WIDE R12, R10, 0x8, R14 ;  /* 0x000000080a0c7825 */ /* 0x010fc400078e020e */
[----:B------:R-:W3:Y:S02]  /*00e0*/  LDG.E.64 R4, desc[UR4][R4.64] ;  /* 0x0000000404047981 */ /* 0x000ee4000c1e1b00 */
[----:B------:R-:W-:Y:S02]  /*00f0*/  IMAD.WIDE R14, R11, 0x8, R14 ;  /* 0x000000080b0e7825 */ /* 0x000fe400078e020e */
[----:B------:R-:W4:Y:S04]  /*0100*/  LDG.E.64 R12, desc[UR4][R12.64] ;  /* 0x000000040c0c7981 */ /* 0x000f28000c1e1b00 */
[----:B------:R-:W4:Y:S01]  /*0110*/  LDG.E.64 R14, desc[UR4][R14.64] ;  /* 0x000000040e0e7981 */ /* 0x000f22000c1e1b00 */
[----:B--2---:R-:W-:Y:S02]  /*0120*/  DADD R10, R6, -R8 ;  /* 0x00000000060a7229 */ /* 0x004fe40000000808 */
[----:B---3--:R-:W-:-:S06]  /*0130*/  DADD R6, R2, -R4 ;  /* 0x0000000002067229 */ /* 0x008fcc0000000804 */
[----:B------:R-:W-:Y:S02]  /*0140*/  DMUL R10, R10, R10 ;  /* 0x0000000a0a0a7228 */ /* 0x000fe40000000000 */
[----:B----4-:R-:W-:-:S06]  /*0150*/  DADD R8, R12, -R14 ;  /* 0x000000000c087229 */ /* 0x010fcc000000080e */
[----:B------:R-:W-:Y:S01]  /*0160*/  DFMA R10, R6, R6, R10 ;  /* 0x00000006060a722b */ /* 0x000fe2000000000a */
[----:B------:R-:W-:Y:S01]  /*0170*/  IMAD.MOV.U32 R6, RZ, RZ, 0x0 ;  /* 0x00000000ff067424 */ /* 0x000fe200078e00ff */
[----:B------:R-:W-:-:S06]  /*0180*/  MOV R7, 0x3fd80000 ;  /* 0x3fd8000000077802 */ /* 0x000fcc0000000f00 */
[----:B------:R-:W-:-:S06]  /*0190*/  DFMA R10, R8, R8, R10 ;  /* 0x00000008080a722b */ /* 0x000fcc000000000a */
[----:B------:R-:W1:Y:S04]  /*01a0*/  MUFU.RSQ64H R3, R11 ;  /* 0x0000000b00037308 */ /* 0x000e680000001c00 */
[----:B------:R-:W-:-:S05]  /*01b0*/  VIADD R2, R11, 0xfcb00000 ;  /* 0xfcb000000b027836 */ /* 0x000fca0000000000 */
[----:B------:R-:W-:Y:S01]  /*01c0*/  ISETP.GE.U32.AND P0, PT, R2, 0x7ca00000, PT ;  /* 0x7ca000000200780c */ /* 0x000fe20003f06070 */
[----:B-1----:R-:W-:-:S08]  /*01d0*/  DMUL R4, R2, R2 ;  /* 0x0000000202047228 */ /* 0x002fd00000000000 */
[----:B------:R-:W-:-:S08]  /*01e0*/  DFMA R4, R10, -R4, 1 ;  /* 0x3ff000000a04742b */ /* 0x000fd00000000804 */
[----:B------:R-:W-:Y:S02]  /*01f0*/  DFMA R6, R4, R6, 0.5 ;  /* 0x3fe000000406742b */ /* 0x000fe40000000006 */
[----:B------:R-:W-:-:S08]  /*0200*/  DMUL R4, R2, R4 ;  /* 0x0000000402047228 */ /* 0x000fd00000000000 */
[----:B------:R-:W-:-:S08]  /*0210*/  DFMA R4, R6, R4, R2 ;  /* 0x000000040604722b */ /* 0x000fd00000000002 */
[----:B------:R-:W-:Y:S02]  /*0220*/  DMUL R6, R10, R4 ;  /* 0x000000040a067228 */ /* 0x000fe40000000000 */
[----:B------:R-:W-:Y:S02]  /*0230*/  VIADD R15, R5, 0xfff00000 ;  /* 0xfff00000050f7836 */ /* 0x000fe40000000000 */
[----:B------:R-:W-:-:S04]  /*0240*/  IMAD.MOV.U32 R14, RZ, RZ, R4 ;  /* 0x000000ffff0e7224 */ /* 0x000fc800078e0004 */
[----:B------:R-:W-:-:S08]  /*0250*/  DFMA R8, R6, -R6, R10 ;  /* 0x800000060608722b */ /* 0x000fd0000000000a */
[----:B------:R-:W-:Y:S01]  /*0260*/  DFMA R12, R8, R14, R6 ;  /* 0x0000000e080c722b */ /* 0x000fe20000000006 */
[----:B0-----:R-:W-:Y:S10]  /*0270*/  @!P0 BRA `(.L_x_52) ;  /* 0x0000000000088947 */ /* 0x001ff40003800000 */
[----:B------:R-:W-:-:S07]  /*0280*/  MOV R0, 0x2a0 ;  /* 0x000002a000007802 */ /* 0x000fce0000000f00 */
[----:B------:R-:W-:Y:S05]  /*0290*/  CALL.REL.NOINC `($__internal_1_$__cuda_sm20_dsqrt_rn_f64_mediumpath_v1) ;  /* 0x0000000000387944 */ /* 0x000fea0003c00000 */
.L_x_52:
[----:B------:R-:W-:-:S14]  /*02a0*/  DSETP.GEU.AND P0, PT, R12, 10000000, PT ;  /* 0x416312d00c00742a */ /* 0x000fdc0003f0e000 */
[----:B------:R-:W-:Y:S05]  /*02b0*/  @P0 EXIT ;  /* 0x000000000000094d */ /* 0x000fea0003800000 */
[----:B------:R-:W0:Y:S01]  /*02c0*/  LDC.64 R2, c[0x4][0x8] ;  /* 0x01000200ff027b82 */ /* 0x000e220000000a00 */
[----:B------:R-:W-:Y:S01]  /*02d0*/  MOV R10, 0x1 ;  /* 0x00000001000a7802 */ /* 0x000fe20000000f00 */
[----:B------:R-:W1:Y:S01]  /*02e0*/  LDCU.64 UR6, c[0x4][0x18] ;  /* 0x01000300ff0677ac */ /* 0x000e620008000a00 */
[----:B------:R-:W-:Y:S02]  /*02f0*/  MOV R0, 0x30 ;  /* 0x0000003000007802 */ /* 0x000fe40000000f00 */
[----:B------:R-:W-:-:S03]  /*0300*/  CS2R R6, SRZ ;  /* 0x0000000000067805 */ /* 0x000fc6000001ff00 */
[----:B------:R2:W3:Y:S01]  /*0310*/  LDC.64 R8, c[0x4][R0] ;  /* 0x0100000000087b82 */ /* 0x0004e20000000a00 */
[----:B-1----:R-:W-:Y:S02]  /*0320*/  IMAD.U32 R4, RZ, RZ, UR6 ;  /* 0x00000006ff047e24 */ /* 0x002fe4000f8e00ff */
[----:B------:R-:W-:Y:S01]  /*0330*/  IMAD.U32 R5, RZ, RZ, UR7 ;  /* 0x00000007ff057e24 */ /* 0x000fe2000f8e00ff */
[----:B0-----:R2:W-:Y:S06]  /*0340*/  STG.E.U8 desc[UR4][R2.64], R10 ;  /* 0x0000000a02007986 */ /* 0x0015ec000c101104 */
[----:B------:R-:W-:-:S07]  /*0350*/  LEPC R20, `(.L_x_53) ;  /* 0x000000001014794e */ /* 0x000fce0000000000 */
[----:B--23--:R-:W-:Y:S05]  /*0360*/  CALL.ABS.NOINC R8 ;  /* 0x0000000008007343 */ /* 0x00cfea0003c00000 */
.L_x_53:
[----:B------:R-:W-:Y:S05]  /*0370*/  EXIT ;  /* 0x000000000000794d */ /* 0x000fea0003800000 */
        .weak           $__internal_1_$__cuda_sm20_dsqrt_rn_f64_mediumpath_v1
        .type           $__internal_1_$__cuda_sm20_dsqrt_rn_f64_mediumpath_v1,@function
        .size           $__internal_1_$__cuda_sm20_dsqrt_rn_f64_mediumpath_v1,(.L_x_71 - $__internal_1_$__cuda_sm20_dsqrt_rn_f64_mediumpath_v1)
$__internal_1_$__cuda_sm20_dsqrt_rn_f64_mediumpath_v1:
[----:B------:R-:W-:Y:S02]  /*0380*/  ISETP.GE.U32.AND P0, PT, R2, -0x3400000, PT ;  /* 0xfcc000000200780c */ /* 0x000fe40003f06070 */
[----:B------:R-:W-:-:S11]  /*0390*/  MOV R5, R15 ;  /* 0x0000000f00057202 */ /* 0x000fd60000000f00 */
[----:B------:R-:W-:Y:S05]  /*03a0*/  @!P0 BRA `(.L_x_54) ;  /* 0x0000000000208947 */ /* 0x000fea0003800000 */
[----:B------:R-:W-:-:S10]  /*03b0*/  DFMA.RM R4, R8, R4, R6 ;  /* 0x000000040804722b */ /* 0x000fd40000004006 */
[----:B------:R-:W-:-:S05]  /*03c0*/  IADD3 R2, P0, PT, R4, 0x1, RZ ;  /* 0x0000000104027810 */ /* 0x000fca0007f1e0ff */
[----:B------:R-:W-:-:S06]  /*03d0*/  IMAD.X R3, RZ, RZ, R5, P0 ;  /* 0x000000ffff037224 */ /* 0x000fcc00000e0605 */
[----:B------:R-:W-:-:S08]  /*03e0*/  DFMA.RP R10, -R4, R2, R10 ;  /* 0x00000002040a722b */ /* 0x000fd0000000810a */
[----:B------:R-:W-:-:S06]  /*03f0*/  DSETP.GT.AND P0, PT, R10, RZ, PT ;  /* 0x000000ff0a00722a */ /* 0x000fcc0003f04000 */
[----:B------:R-:W-:Y:S02]  /*0400*/  FSEL R2, R2, R4, P0 ;  /* 0x0000000402027208 */ /* 0x000fe40000000000 */
[----:B------:R-:W-:Y:S01]  /*0410*/  FSEL R3, R3, R5, P0 ;  /* 0x0000000503037208 */ /* 0x000fe20000000000 */
[----:B------:R-:W-:Y:S06]  /*0420*/  BRA `(.L_x_55) ;  /* 0x0000000000647947 */ /* 0x000fec0003800000 */
.L_x_54:
[----:B------:R-:W-:-:S14]  /*0430*/  DSETP.NE.AND P0, PT, R10, RZ, PT ;  /* 0x000000ff0a00722a */ /* 0x000fdc0003f05000 */
[----:B------:R-:W-:Y:S05]  /*0440*/  @!P0 BRA `(.L_x_56) ;  /* 0x0000000000588947 */ /* 0x000fea0003800000 */
[----:B------:R-:W-:-:S13]  /*0450*/  ISETP.GE.AND P0, PT, R11, RZ, PT ;  /* 0x000000ff0b00720c */ /* 0x000fda0003f06270 */
[----:B------:R-:W-:Y:S01]  /*0460*/  @!P0 MOV R2, 0x0 ;  /* 0x0000000000028802 */ /* 0x000fe20000000f00 */
[----:B------:R-:W-:Y:S01]  /*0470*/  @!P0 IMAD.MOV.U32 R3, RZ, RZ, -0x80000 ;  /* 0xfff80000ff038424 */ /* 0x000fe200078e00ff */
[----:B------:R-:W-:Y:S06]  /*0480*/  @!P0 BRA `(.L_x_55) ;  /* 0x00000000004c8947 */ /* 0x000fec0003800000 */
[----:B------:R-:W-:-:S13]  /*0490*/  ISETP.GT.AND P0, PT, R11, 0x7fefffff, PT ;  /* 0x7fefffff0b00780c */ /* 0x000fda0003f04270 */
[----:B------:R-:W-:Y:S05]  /*04a0*/  @P0 BRA `(.L_x_56) ;  /* 0x0000000000400947 */ /* 0x000fea0003800000 */
[----:B------:R-:W-:Y:S01]  /*04b0*/  DMUL R10, R10, 8.11296384146066816958e+31 ;  /* 0x469000000a0a7828 */ /* 0x000fe20000000000 */
[----:B------:R-:W-:Y:S01]  /*04c0*/  MOV R2, RZ ;  /* 0x000000ff00027202 */ /* 0x000fe20000000f00 */
[----:B------:R-:W-:Y:S01]  /*04d0*/  IMAD.MOV.U32 R6, RZ, RZ, 0x0 ;  /* 0x00000000ff067424 */ /* 0x000fe200078e00ff */
[----:B------:R-:W-:-:S03]  /*04e0*/  MOV R7, 0x3fd80000 ;  /* 0x3fd8000000077802 */ /* 0x000fc60000000f00 */
[----:B------:R-:W0:Y:S02]  /*04f0*/  MUFU.RSQ64H R3, R11 ;  /* 0x0000000b00037308 */ /* 0x000e240000001c00 */
[----:B0-----:R-:W-:-:S08]  /*0500*/  DMUL R4, R2, R2 ;  /* 0x0000000202047228 */ /* 0x001fd00000000000 */
[----:B------:R-:W-:-:S08]  /*0510*/  DFMA R4, R10, -R4, 1 ;  /* 0x3ff000000a04742b */ /* 0x000fd00000000804 */
[----:B------:R-:W-:Y:S02]  /*0520*/  DFMA R6, R4, R6, 0.5 ;  /* 0x3fe000000406742b */ /* 0x000fe40000000006 */
[----:B------:R-:W-:-:S08]  /*0530*/  DMUL R4, R2, R4 ;  /* 0x0000000402047228 */ /* 0x000fd00000000000 */
[----:B------:R-:W-:-:S08]  /*0540*/  DFMA R4, R6, R4, R2 ;  /* 0x000000040604722b */ /* 0x000fd00000000002 */
[----:B------:R-:W-:Y:S02]  /*0550*/  DMUL R2, R10, R4 ;  /* 0x000000040a027228 */ /* 0x000fe40000000000 */
[----:B------:R-:W-:-:S06]  /*0560*/  VIADD R5, R5, 0xfff00000 ;  /* 0xfff0000005057836 */ /* 0x000fcc0000000000 */
[----:B------:R-:W-:-:S08]  /*0570*/  DFMA R6, R2, -R2, R10 ;  /* 0x800000020206722b */ /* 0x000fd0000000000a */
[----:B------:R-:W-:-:S10]  /*0580*/  DFMA R2, R4, R6, R2 ;  /* 0x000000060402722b */ /* 0x000fd40000000002 */
[----:B------:R-:W-:Y:S01]  /*0590*/  IADD3 R3, PT, PT, R3, -0x3500000, RZ ;  /* 0xfcb0000003037810 */ /* 0x000fe20007ffe0ff */
[----:B------:R-:W-:Y:S06]  /*05a0*/  BRA `(.L_x_55) ;  /* 0x0000000000047947 */ /* 0x000fec0003800000 */
.L_x_56:
[----:B------:R-:W-:-:S11]  /*05b0*/  DADD R2, R10, R10 ;  /* 0x000000000a027229 */ /* 0x000fd6000000000a */
.L_x_55:
[----:B------:R-:W-:Y:S01]  /*05c0*/  IMAD.MOV.U32 R12, RZ, RZ, R2 ;  /* 0x000000ffff0c7224 */ /* 0x000fe200078e0002 */
[----:B------:R-:W-:Y:S01]  /*05d0*/  MOV R13, R3 ;  /* 0x00000003000d7202 */ /* 0x000fe20000000f00 */
[----:B------:R-:W-:Y:S01]  /*05e0*/  IMAD.MOV.U32 R2, RZ, RZ, R0 ;  /* 0x000000ffff027224 */ /* 0x000fe200078e0000 */
[----:B------:R-:W-:-:S04]  /*05f0*/  MOV R3, 0x0 ;  /* 0x0000000000037802 */ /* 0x000fc80000000f00 */
[----:B------:R-:W-:Y:S05]  /*0600*/  RET.REL.NODEC R2 `(_Z13calculate_hitiiPdS_S_) ;  /* 0xfffffff8027c7950 */ /* 0x000fea0003c3ffff */
.L_x_57:
        /* <DEDUP_REMOVED lines=15> */
.L_x_71:


//--------------------- .text._Z25calculate_missle_distanceiiPdS_S_ --------------------------
	.section	.text._Z25calculate_missle_distanceiiPdS_S_,"ax",@progbits
	.align	128
        .global         _Z25calculate_missle_distanceiiPdS_S_
        .type           _Z25calculate_missle_distanceiiPdS_S_,@function
        .size           _Z25calculate_missle_distanceiiPdS_S_,(.L_x_72 - _Z25calculate_missle_distanceiiPdS_S_)
        .other          _Z25calculate_missle_distanceiiPdS_S_,@"STO_CUDA_ENTRY STV_DEFAULT"
_Z25calculate_missle_distanceiiPdS_S_:
.text._Z25calculate_missle_distanceiiPdS_S_:
[----:B------:R-:W-:Y:S08]  /*0000*/  LDC R1, c[0x0][0x37c] ;  /* 0x0000df00ff017b82 */ /* 0x000ff00000000800 */
[----:B------:R-:W0:Y:S01]  /*0010*/  LDC.64 R8, c[0x0][0x390] ;  /* 0x0000e400ff087b82 */ /* 0x000e220000000a00 */
[----:B------:R-:W1:Y:S07]  /*0020*/  LDCU.64 UR4, c[0x0][0x358] ;  /* 0x00006b00ff0477ac */ /* 0x000e6e0008000a00 */
[----:B------:R-:W0:Y:S08]  /*0030*/  LDC.64 R10, c[0x0][0x380] ;  /* 0x0000e000ff0a7b82 */ /* 0x000e300000000a00 */
[----:B------:R-:W2:Y:S08]  /*0040*/  LDC.64 R4, c[0x0][0x388] ;  /* 0x0000e200ff047b82 */ /* 0x000eb00000000a00 */
[----:B------:R-:W3:Y:S01]  /*0050*/  LDC.64 R14, c[0x0][0x398] ;  /* 0x0000e600ff0e7b82 */ /* 0x000ee20000000a00 */
[----:B0-----:R-:W-:-:S04]  /*0060*/  IMAD.WIDE R6, R10, 0x8, R8 ;  /* 0x000000080a067825 */ /* 0x001fc800078e0208 */
[C---:B------:R-:W-:Y:S02]  /*0070*/  IMAD.WIDE R8, R11.reuse, 0x8, R8 ;  /* 0x000000080b087825 */ /* 0x040fe400078e0208 */
[----:B-1----:R-:W4:Y:S02]  /*0080*/  LDG.E.64 R6, desc[UR4][R6.64] ;  /* 0x0000000406067981 */ /* 0x002f24000c1e1b00 */
[C-C-:B--2---:R-:W-:Y:S02]  /*0090*/  IMAD.WIDE R2, R10.reuse, 0x8, R4.reuse ;  /* 0x000000080a027825 */ /* 0x144fe400078e0204 */
[----:B------:R-:W4:Y:S02]  /*00a0*/  LDG.E.64 R8, desc[UR4][R8.64] ;  /* 0x0000000408087981 */ /* 0x000f24000c1e1b00 */
[----:B------:R-:W-:Y:S02]  /*00b0*/  IMAD.WIDE R4, R11, 0x8, R4 ;  /* 0x000000080b047825 */ /* 0x000fe400078e0204 */
[----:B------:R-:W2:Y:S02]  /*00c0*/  LDG.E.64 R2, desc[UR4][R2.64] ;  /* 0x0000000402027981 */ /* 0x000ea4000c1e1b00 */
[----:B---3--:R-:W-:-:S02]  /*00d0*/  IMAD.WIDE R12, R10, 0x8, R14 ;  /* 0x000000080a0c7825 */ /* 0x008fc400078e020e */
[----:B------:R-:W2:Y:S02]  /*00e0*/  LDG.E.64 R4, desc[UR4][R4.64] ;  /* 0x0000000404047981 */ /* 0x000ea4000c1e1b00 */
[----:B------:R-:W-:Y:S02]  /*00f0*/  IMAD.WIDE R14, R11, 0x8, R14 ;  /* 0x000000080b0e7825 */ /* 0x000fe400078e020e */
[----:B------:R-:W3:Y:S04]  /*0100*/  LDG.E.64 R12, desc[UR4][R12.64] ;  /* 0x000000040c0c7981 */ /* 0x000ee8000c1e1b00 */
[----:B------:R-:W3:Y:S01]  /*0110*/  LDG.E.64 R14, desc[UR4][R14.64] ;  /* 0x000000040e0e7981 */ /* 0x000ee2000c1e1b00 */
[----:B----4-:R-:W-:Y:S02]  /*0120*/  DADD R10, R6, -R8 ;  /* 0x00000000060a7229 */ /* 0x010fe40000000808 */
[----:B--2---:R-:W-:-:S06]  /*0130*/  DADD R6, R2, -R4 ;  /* 0x0000000002067229 */ /* 0x004fcc0000000804 */
[----:B------:R-:W-:Y:S02]  /*0140*/  DMUL R10, R10, R10 ;  /* 0x0000000a0a0a7228 */ /* 0x000fe40000000000 */
[----:B---3--:R-:W-:-:S06]  /*0150*/  DADD R8, R12, -R14 ;  /* 0x000000000c087229 */ /* 0x008fcc000000080e */
[----:B------:R-:W-:Y:S01]  /*0160*/  DFMA R10, R6, R6, R10 ;  /* 0x00000006060a722b */ /* 0x000fe2000000000a */
[----:B------:R-:W-:Y:S01]  /*0170*/  IMAD.MOV.U32 R6, RZ, RZ, 0x0 ;  /* 0x00000000ff067424 */ /* 0x000fe200078e00ff */
[----:B------:R-:W-:-:S06]  /*0180*/  MOV R7, 0x3fd80000 ;  /* 0x3fd8000000077802 */ /* 0x000fcc0000000f00 */
[----:B------:R-:W-:-:S06]  /*0190*/  DFMA R10, R8, R8, R10 ;  /* 0x00000008080a722b */ /* 0x000fcc000000000a */
[----:B------:R-:W0:Y:S04]  /*01a0*/  MUFU.RSQ64H R3, R11 ;  /* 0x0000000b00037308 */ /* 0x000e280000001c00 */
[----:B------:R-:W-:-:S05]  /*01b0*/  VIADD R2, R11, 0xfcb00000 ;  /* 0xfcb000000b027836 */ /* 0x000fca0000000000 */
[----:B------:R-:W-:Y:S01]  /*01c0*/  ISETP.GE.U32.AND P0, PT, R2, 0x7ca00000, PT ;  /* 0x7ca000000200780c */ /* 0x000fe20003f06070 */
[----:B0-----:R-:W-:-:S08]  /*01d0*/  DMUL R4, R2, R2 ;  /* 0x0000000202047228 */ /* 0x001fd00000000000 */
[----:B------:R-:W-:-:S08]  /*01e0*/  DFMA R4, R10, -R4, 1 ;  /* 0x3ff000000a04742b */ /* 0x000fd00000000804 */
[----:B------:R-:W-:Y:S02]  /*01f0*/  DFMA R6, R4, R6, 0.5 ;  /* 0x3fe000000406742b */ /* 0x000fe40000000006 */
[----:B------:R-:W-:-:S08]  /*0200*/  DMUL R4, R2, R4 ;  /* 0x0000000402047228 */ /* 0x000fd00000000000 */
[----:B------:R-:W-:-:S08]  /*0210*/  DFMA R4, R6, R4, R2 ;  /* 0x000000040604722b */ /* 0x000fd00000000002 */
[----:B------:R-:W-:Y:S02]  /*0220*/  DMUL R6, R10, R4 ;  /* 0x000000040a067228 */ /* 0x000fe40000000000 */
[----:B------:R-:W-:Y:S01]  /*0230*/  VIADD R15, R5, 0xfff00000 ;  /* 0xfff00000050f7836 */ /* 0x000fe20000000000 */
[----:B------:R-:W-:-:S05]  /*0240*/  MOV R14, R4 ;  /* 0x00000004000e7202 */ /* 0x000fca0000000f00 */
[----:B------:R-:W-:-:S08]  /*0250*/  DFMA R8, R6, -R6, R10 ;  /* 0x800000060608722b */ /* 0x000fd0000000000a */
[----:B------:R-:W-:Y:S01]  /*0260*/  DFMA R12, R8, R14, R6 ;  /* 0x0000000e080c722b */ /* 0x000fe20000000006 */
[----:B------:R-:W-:Y:S10]  /*0270*/  @!P0 BRA `(.L_x_58) ;  /* 0x0000000000088947 */ /* 0x000ff40003800000 */
[----:B------:R-:W-:-:S07]  /*0280*/  MOV R0, 0x2a0 ;  /* 0x000002a000007802 */ /* 0x000fce0000000f00 */
[----:B------:R-:W-:Y:S05]  /*0290*/  CALL.REL.NOINC `($__internal_2_$__cuda_sm20_dsqrt_rn_f64_mediumpath_v1) ;  /* 0x00000000000c7944 */ /* 0x000fea0003c00000 */
.L_x_58:
[----:B------:R-:W0:Y:S02]  /*02a0*/  LDC.64 R2, c[0x4][0x10] ;  /* 0x01000400ff027b82 */ /* 0x000e240000000a00 */
[----:B0-----:R-:W-:Y:S01]  /*02b0*/  STG.E.64 desc[UR4][R2.64], R12 ;  /* 0x0000000c02007986 */ /* 0x001fe2000c101b04 */
[----:B------:R-:W-:Y:S05]  /*02c0*/  EXIT ;  /* 0x000000000000794d */ /* 0x000fea0003800000 */
        .weak           $__internal_2_$__cuda_sm20_dsqrt_rn_f64_mediumpath_v1
        .type           $__internal_2_$__cuda_sm20_dsqrt_rn_f64_mediumpath_v1,@function
        .size           $__internal_2_$__cuda_sm20_dsqrt_rn_f64_mediumpath_v1,(.L_x_72 - $__internal_2_$__cuda_sm20_dsqrt_rn_f64_mediumpath_v1)
$__internal_2_$__cuda_sm20_dsqrt_rn_f64_mediumpath_v1:
[----:B------:R-:W-:Y:S01]  /*02d0*/  ISETP.GE.U32.AND P0, PT, R2, -0x3400000, PT ;  /* 0xfcc000000200780c */ /* 0x000fe20003f06070 */
[----:B------:R-:W-:-:S12]  /*02e0*/  IMAD.MOV.U32 R5, RZ, RZ, R15 ;  /* 0x000000ffff057224 */ /* 0x000fd800078e000f */
[----:B------:R-:W-:Y:S05]  /*02f0*/  @!P0 BRA `(.L_x_59) ;  /* 0x0000000000208947 */ /* 0x000fea0003800000 */
[----:B------:R-:W-:-:S10]  /*0300*/  DFMA.RM R4, R8, R4, R6 ;  /* 0x000000040804722b */ /* 0x000fd40000004006 */
[----:B------:R-:W-:-:S04]  /*0310*/  IADD3 R2, P0, PT, R4, 0x1, RZ ;  /* 0x0000000104027810 */ /* 0x000fc80007f1e0ff */
[----:B------:R-:W-:-:S06]  /*0320*/  IADD3.X R3, PT, PT, RZ, R5, RZ, P0, !PT ;  /* 0x00000005ff037210 */ /* 0x000fcc00007fe4ff */
[----:B------:R-:W-:-:S08]  /*0330*/  DFMA.RP R10, -R4, R2, R10 ;  /* 0x00000002040a722b */ /* 0x000fd0000000810a */
[----:B------:R-:W-:-:S06]  /*0340*/  DSETP.GT.AND P0, PT, R10, RZ, PT ;  /* 0x000000ff0a00722a */ /* 0x000fcc0003f04000 */
[----:B------:R-:W-:Y:S02]  /*0350*/  FSEL R2, R2, R4, P0 ;  /* 0x0000000402027208 */ /* 0x000fe40000000000 */
[----:B------:R-:W-:Y:S01]  /*0360*/  FSEL R3, R3, R5, P0 ;  /* 0x0000000503037208 */ /* 0x000fe20000000000 */
[----:B------:R-:W-:Y:S06]  /*0370*/  BRA `(.L_x_60) ;  /* 0x0000000000647947 */ /* 0x000fec0003800000 */
.L_x_59:
[----:B------:R-:W-:-:S14]  /*0380*/  DSETP.NE.AND P0, PT, R10, RZ, PT ;  /* 0x000000ff0a00722a */ /* 0x000fdc0003f05000 */
[----:B------:R-:W-:Y:S05]  /*0390*/  @!P0 BRA `(.L_x_61) ;  /* 0x0000000000588947 */ /* 0x000fea0003800000 */
[----:B------:R-:W-:-:S13]  /*03a0*/  ISETP.GE.AND P0, PT, R11, RZ, PT ;  /* 0x000000ff0b00720c */ /* 0x000fda0003f06270 */
[----:B------:R-:W-:Y:S01]  /*03b0*/  @!P0 IMAD.MOV.U32 R2, RZ, RZ, 0x0 ;  /* 0x00000000ff028424 */ /* 0x000fe200078e00ff */
[----:B------:R-:W-:Y:S01]  /*03c0*/  @!P0 MOV R3, 0xfff80000 ;  /* 0xfff8000000038802 */ /* 0x000fe20000000f00 */
[----:B------:R-:W-:Y:S06]  /*03d0*/  @!P0 BRA `(.L_x_60) ;  /* 0x00000000004c8947 */ /* 0x000fec0003800000 */
[----:B------:R-:W-:-:S13]  /*03e0*/  ISETP.GT.AND P0, PT, R11, 0x7fefffff, PT ;  /* 0x7fefffff0b00780c */ /* 0x000fda0003f04270 */
[----:B------:R-:W-:Y:S05]  /*03f0*/  @P0 BRA `(.L_x_61) ;  /* 0x0000000000400947 */ /* 0x000fea0003800000 */
[----:B------:R-:W-:Y:S01]  /*0400*/  DMUL R10, R10, 8.11296384146066816958e+31 ;  /* 0x469000000a0a7828 */ /* 0x000fe20000000000 */
[----:B------:R-:W-:Y:S01]  /*0410*/  IMAD.MOV.U32 R2, RZ, RZ, RZ ;  /* 0x000000ffff027224 */ /* 0x000fe200078e00ff */
[----:B------:R-:W-:Y:S01]  /*0420*/  MOV R6, 0x0 ;  /* 0x0000000000067802 */ /* 0x000fe20000000f00 */
[----:B------:R-:W-:-:S03]  /*0430*/  IMAD.MOV.U32 R7, RZ, RZ, 0x3fd80000 ;  /* 0x3fd80000ff077424 */ /* 0x000fc600078e00ff */
[----:B------:R-:W0:Y:S02]  /*0440*/  MUFU.RSQ64H R3, R11 ;  /* 0x0000000b00037308 */ /* 0x000e240000001c00 */
[----:B0-----:R-:W-:-:S08]  /*0450*/  DMUL R4, R2, R2 ;  /* 0x0000000202047228 */ /* 0x001fd00000000000 */
[----:B------:R-:W-:-:S08]  /*0460*/  DFMA R4, R10, -R4, 1 ;  /* 0x3ff000000a04742b */ /* 0x000fd00000000804 */
[----:B------:R-:W-:Y:S02]  /*0470*/  DFMA R6, R4, R6, 0.5 ;  /* 0x3fe000000406742b */ /* 0x000fe40000000006 */
[----:B------:R-:W-:-:S08]  /*0480*/  DMUL R4, R2, R4 ;  /* 0x0000000402047228 */ /* 0x000fd00000000000 */
[----:B------:R-:W-:-:S08]  /*0490*/  DFMA R4, R6, R4, R2 ;  /* 0x000000040604722b */ /* 0x000fd00000000002 */
[----:B------:R-:W-:Y:S02]  /*04a0*/  DMUL R2, R10, R4 ;  /* 0x000000040a027228 */ /* 0x000fe40000000000 */
[----:B------:R-:W-:-:S06]  /*04b0*/  IADD3 R5, PT, PT, R5, -0x100000, RZ ;  /* 0xfff0000005057810 */ /* 0x000fcc0007ffe0ff */
[----:B------:R-:W-:-:S08]  /*04c0*/  DFMA R6, R2, -R2, R10 ;  /* 0x800000020206722b */ /* 0x000fd0000000000a */
[----:B------:R-:W-:-:S10]  /*04d0*/  DFMA R2, R4, R6, R2 ;  /* 0x000000060402722b */ /* 0x000fd40000000002 */
[----:B------:R-:W-:Y:S01]  /*04e0*/  VIADD R3, R3, 0xfcb00000 ;  /* 0xfcb0000003037836 */ /* 0x000fe20000000000 */
[----:B------:R-:W-:Y:S06]  /*04f0*/  BRA `(.L_x_60) ;  /* 0x0000000000047947 */ /* 0x000fec0003800000 */
.L_x_61:
[----:B------:R-:W-:-:S11]  /*0500*/  DADD R2, R10, R10 ;  /* 0x000000000a027229 */ /* 0x000fd6000000000a */
.L_x_60:
[----:B------:R-:W-:Y:S01]  /*0510*/  MOV R12, R2 ;  /* 0x00000002000c7202 */ /* 0x000fe20000000f00 */
[----:B------:R-:W-:Y:S01]  /*0520*/  IMAD.MOV.U32 R13, RZ, RZ, R3 ;  /* 0x000000ffff0d7224 */ /* 0x000fe200078e0003 */
[----:B------:R-:W-:Y:S01]  /*0530*/  MOV R2, R0 ;  /* 0x0000000000027202 */ /* 0x000fe20000000f00 */
[----:B------:R-:W-:-:S04]  /*0540*/  IMAD.MOV.U32 R3, RZ, RZ, 0x0 ;  /* 0x00000000ff037424 */ /* 0x000fc800078e00ff */
[----:B------:R-:W-:Y:S05]  /*0550*/  RET.REL.NODEC R2 `(_Z25calculate_missle_distanceiiPdS_S_) ;  /* 0xfffffff802a87950 */ /* 0x000fea0003c3ffff */
.L_x_62:
        /* <DEDUP_REMOVED lines=10> */
.L_x_72:


//--------------------- .text._Z13calculate_miniiPdS_S_ --------------------------
	.section	.text._Z13calculate_miniiPdS_S_,"ax",@progbits
	.align	128
        .global         _Z13calculate_miniiPdS_S_
        .type           _Z13calculate_miniiPdS_S_,@function
        .size           _Z13calculate_miniiPdS_S_,(.L_x_73 - _Z13calculate_miniiPdS_S_)
        .other          _Z13calculate_miniiPdS_S_,@"STO_CUDA_ENTRY STV_DEFAULT"
_Z13calculate_miniiPdS_S_:
.text._Z13calculate_miniiPdS_S_:
        /* <DEDUP_REMOVED lines=18> */
[----:B------:R-:W0:Y:S03]  /*0120*/  LDC.64 R2, c[0x4][RZ] ;  /* 0x01000000ff027b82 */ /* 0x000e260000000a00 */
[----:B0-----:R-:W5:Y:S01]  /*0130*/  LDG.E.64 R2, desc[UR4][R2.64] ;  /* 0x0000000402027981 */ /* 0x001f62000c1e1b00 */
[----:B----4-:R-:W-:-:S02]  /*0140*/  DADD R6, R4, -R6 ;  /* 0x0000000004067229 */ /* 0x010fc40000000806 */
[----:B--2---:R-:W-:-:S06]  /*0150*/  DADD R4, R8, -R10 ;  /* 0x0000000008047229 */ /* 0x004fcc000000080a */
[----:B------:R-:W-:Y:S01]  /*0160*/  DMUL R16, R6, R6 ;  /* 0x0000000606107228 */ /* 0x000fe20000000000 */
[----:B------:R-:W-:Y:S01]  /*0170*/  IMAD.MOV.U32 R10, RZ, RZ, 0x0 ;  /* 0x00000000ff0a7424 */ /* 0x000fe200078e00ff */
[----:B------:R-:W-:Y:S01]  /*0180*/  MOV R11, 0x3fd80000 ;  /* 0x3fd80000000b7802 */ /* 0x000fe20000000f00 */
[----:B---3--:R-:W-:-:S05]  /*0190*/  DADD R6, R12, -R14 ;  /* 0x000000000c067229 */ /* 0x008fca000000080e */
[----:B------:R-:W-:-:S08]  /*01a0*/  DFMA R4, R4, R4, R16 ;  /* 0x000000040404722b */ /* 0x000fd00000000010 */
        /* <DEDUP_REMOVED lines=14> */
[----:B------:R-:W-:Y:S10]  /*0290*/  @!P0 BRA `(.L_x_63) ;  /* 0x0000000000088947 */ /* 0x000ff40003800000 */
[----:B------:R-:W-:-:S07]  /*02a0*/  MOV R0, 0x2c0 ;  /* 0x000002c000007802 */ /* 0x000fce0000000f00 */
[----:B-----5:R-:W-:Y:S05]  /*02b0*/  CALL.REL.NOINC `($__internal_3_$__cuda_sm20_dsqrt_rn_f64_mediumpath_v1) ;  /* 0x0000000000287944 */ /* 0x020fea0003c00000 */
.L_x_63:
[----:B------:R-:W0:Y:S01]  /*02c0*/  LDC.64 R4, c[0x4][RZ] ;  /* 0x01000000ff047b82 */ /* 0x000e220000000a00 */
[----:B-----5:R-:W-:Y:S01]  /*02d0*/  DSETP.MIN.AND P0, P1, R2, R14, PT ;  /* 0x0000000e0200722a */ /* 0x020fe20003900000 */
[----:B------:R-:W-:Y:S01]  /*02e0*/  IMAD.MOV.U32 R7, RZ, RZ, R15 ;  /* 0x000000ffff077224 */ /* 0x000fe200078e000f */
[----:B------:R-:W-:-:S04]  /*02f0*/  MOV R0, R3 ;  /* 0x0000000300007202 */ /* 0x000fc80000000f00 */
[----:B------:R-:W-:Y:S02]  /*0300*/  FSEL R9, R0, R7, P0 ;  /* 0x0000000700097208 */ /* 0x000fe40000000000 */
[----:B------:R-:W-:-:S06]  /*0310*/  SEL R2, R2, R14, P0 ;  /* 0x0000000e02027207 */ /* 0x000fcc0000000000 */
[----:B------:R-:W-:-:S05]  /*0320*/  @P1 LOP3.LUT R9, R7, 0x80000, RZ, 0xfc, !PT ;  /* 0x0008000007091812 */ /* 0x000fca00078efcff */
[----:B------:R-:W-:-:S05]  /*0330*/  IMAD.MOV.U32 R3, RZ, RZ, R9 ;  /* 0x000000ffff037224 */ /* 0x000fca00078e0009 */
[----:B0-----:R-:W-:Y:S01]  /*0340*/  STG.E.64 desc[UR4][R4.64], R2 ;  /* 0x0000000204007986 */ /* 0x001fe2000c101b04 */
[----:B------:R-:W-:Y:S05]  /*0350*/  EXIT ;  /* 0x000000000000794d */ /* 0x000fea0003800000 */
        .weak           $__internal_3_$__cuda_sm20_dsqrt_rn_f64_mediumpath_v1
        .type           $__internal_3_$__cuda_sm20_dsqrt_rn_f64_mediumpath_v1,@function
        .size           $__internal_3_$__cuda_sm20_dsqrt_rn_f64_mediumpath_v1,(.L_x_73 - $__internal_3_$__cuda_sm20_dsqrt_rn_f64_mediumpath_v1)
$__internal_3_$__cuda_sm20_dsqrt_rn_f64_mediumpath_v1:
        /* <DEDUP_REMOVED lines=11> */
.L_x_64:
        /* <DEDUP_REMOVED lines=24> */
.L_x_66:
[----:B------:R-:W-:-:S11]  /*0590*/  DADD R6, R4, R4 ;  /* 0x0000000004067229 */ /* 0x000fd60000000004 */
.L_x_65:
[----:B------:R-:W-:Y:S01]  /*05a0*/  IMAD.MOV.U32 R4, RZ, RZ, R0 ;  /* 0x000000ffff047224 */ /* 0x000fe200078e0000 */
[----:B------:R-:W-:Y:S01]  /*05b0*/  MOV R5, 0x0 ;  /* 0x0000000000057802 */ /* 0x000fe20000000f00 */
[----:B------:R-:W-:Y:S01]  /*05c0*/  IMAD.MOV.U32 R14, RZ, RZ, R6 ;  /* 0x000000ffff0e7224 */ /* 0x000fe200078e0006 */
[----:B------:R-:W-:Y:S02]  /*05d0*/  MOV R15, R7 ;  /* 0x00000007000f7202 */ /* 0x000fe40000000f00 */
[----:B------:R-:W-:Y:S05]  /*05e0*/  RET.REL.NODEC R4 `(_Z13calculate_miniiPdS_S_) ;  /* 0xfffffff804847950 */ /* 0x000fea0003c3ffff */
.L_x_67:
        /* <DEDUP_REMOVED lines=9> */
.L_x_73:


//--------------------- .nv.global.init           --------------------------
	.section	.nv.global.init,"aw",@progbits
	.align	16
.nv.global.init:
	.type		__cudart_sin_cos_coeffs,@object
	.size		__cudart_sin_cos_coeffs,(__cudart_i2opi_d - __cudart_sin_cos_coeffs)
__cudart_sin_cos_coeffs:
        /*0000*/ 	.byte	0x46, 0xd2, 0xb0, 0x2c, 0xf1, 0xe5, 0x5a, 0xbe, 0x92, 0xe3, 0xac, 0x69, 0xe3, 0x1d, 0xc7, 0x3e
        /*0010*/ 	.byte	0xa1, 0x62, 0xdb, 0x19, 0xa0, 0x01, 0x2a, 0xbf, 0x18, 0x08, 0x11, 0x11, 0x11, 0x11, 0x81, 0x3f
        /*0020*/ 	.byte	0x54, 0x55, 0x55, 0x55, 0x55, 0x55, 0xc5, 0xbf, 0x00, 0x00, 0x00, 0x00, 0x00, 0x00, 0x00, 0x00
        /*0030*/ 	.byte	0x00, 0x00, 0x00, 0x00, 0x00, 0x00, 0x00, 0x00, 0x64, 0x81, 0xfd, 0x20, 0x83, 0xff, 0xa8, 0xbd
        /*0040*/ 	.byte	0x28, 0x85, 0xef, 0xc1, 0xa7, 0xee, 0x21, 0x3e, 0xd9, 0xe6, 0x06, 0x8e, 0x4f, 0x7e, 0x92, 0xbe
        /*0050*/ 	.byte	0xe9, 0xbc, 0xdd, 0x19, 0xa0, 0x01, 0xfa, 0x3e, 0x47, 0x5d, 0xc1, 0x16, 0x6c, 0xc1, 0x56, 0xbf
        /*0060*/ 	.byte	0x51, 0x55, 0x55, 0x55, 0x55, 0x55, 0xa5, 0x3f, 0x00, 0x00, 0x00, 0x00, 0x00, 0x00, 0xe0, 0xbf
        /*0070*/ 	.byte	0x00, 0x00, 0x00, 0x00, 0x00, 0x00, 0xf0, 0x3f, 0x00, 0x00, 0x00, 0x00, 0x00, 0x00, 0x00, 0x00
	.type		__cudart_i2opi_d,@object
	.size		__cudart_i2opi_d,($str - __cudart_i2opi_d)
__cudart_i2opi_d:
        /* <DEDUP_REMOVED lines=9> */
	.type		$str,@object
	.size		$str,(.L_3 - $str)
$str:
        /*0110*/ 	.byte	0x68, 0x69, 0x74, 0x0a, 0x00
.L_3:


//--------------------- .nv.shared.reserved.0     --------------------------
	.section	.nv.shared.reserved.0,"aw",@nobits
	.weak		__nv_reservedSMEM_offset_0_alias
	.size		__nv_reservedSMEM_offset_0_alias, 0, 64
	.other		__nv_reservedSMEM_offset_0_alias,@"STO_CUDA_RESERVED_SHARED STV_DEFAULT"
__nv_reservedSMEM_offset_0_alias:
	.zero		0
	.zero		64


//--------------------- .nv.global                --------------------------
	.section	.nv.global,"aw",@nobits
	.align	8
.nv.global:
	.type		target_distance_gpu,@object
	.size		target_distance_gpu,(min_dist_gpu - target_distance_gpu)
target_distance_gpu:
	.zero		8
	.type		min_dist_gpu,@object
	.size		min_dist_gpu,(is_hit_gpu - min_dist_gpu)
min_dist_gpu:
	.zero		8
	.type		is_hit_gpu,@object
	.size		is_hit_gpu,(.L_1 - is_hit_gpu)
is_hit_gpu:
	.zero		1
.L_1:


//--------------------- .nv.constant0._Z8run_stepiiPdS_S_S_S_S_S_PiS_S_S_ --------------------------
	.section	.nv.constant0._Z8run_stepiiPdS_S_S_S_S_S_PiS_S_S_,"a",@progbits
	.sectionflags	@""
	.align	4
.nv.constant0._Z8run_stepiiPdS_S_S_S_S_S_PiS_S_S_:
	.zero		992


//--------------------- .nv.constant0._Z8set_massPdPii --------------------------
	.section	.nv.constant0._Z8set_massPdPii,"a",@progbits
	.sectionflags	@""
	.align	4
.nv.constant0._Z8set_massPdPii:
	.zero		916


//--------------------- .nv.constant0._Z13calculate_hitiiPdS_S_ --------------------------
	.section	.nv.constant0._Z13calculate_hitiiPdS_S_,"a",@progbits
	.sectionflags	@""
	.align	4
.nv.constant0._Z13calculate_hitiiPdS_S_:
	.zero		928


//--------------------- .nv.constant0._Z25calculate_missle_distanceiiPdS_S_ --------------------------
	.section	.nv.constant0._Z25calculate_missle_distanceiiPdS_S_,"a",@progbits
	.sectionflags	@""
	.align	4
.nv.constant0._Z25calculate_missle_distanceiiPdS_S_:
	.zero		928


//--------------------- .nv.constant0._Z13calculate_miniiPdS_S_ --------------------------
	.section	.nv.constant0._Z13calculate_miniiPdS_S_,"a",@progbits
	.sectionflags	@""
	.align	4
.nv.constant0._Z13calculate_miniiPdS_S_:
	.zero		928


//--------------------- SYMBOLS --------------------------

	.type		.nv.reservedSmem.offset0,@object
	.size		.nv.reservedSmem.offset0,0x4
	.type		vprintf,@function
